	.target	sm_90a

	.elftype	@"ET_EXEC"


//--------------------- .note.nv.tkinfo           --------------------------
	.section	.note.nv.tkinfo,"",@"SHT_NOTE"
	.sectionflags	@"SHF_NOTE_NV_TKINFO"
	.tkinfo
        /*0018*/ 	.word	0x00000002
        /*0030*/ 	.string	""
        /*0030*/ 	.string	"ptxas"
        /*0030*/ 	.string	"Cuda compilation tools, release 13.0, V13.0.88"
        /*0030*/ 	.string	"Build cuda_13.0.r13.0/compiler.36424714_0"
        /*0030*/ 	.string	"-arch sm_90a -m 64 "



//--------------------- .note.nv.cuinfo           --------------------------
	.section	.note.nv.cuinfo,"",@"SHT_NOTE"
	.sectionflags	@"SHF_NOTE_NV_CUINFO"
        /*0018*/ 	.short	0x0002
        /*001a*/ 	.short	0x005a
        /*001c*/ 	.short	0x0082
	.zero		2


//--------------------- .nv.info                  --------------------------
	.section	.nv.info,"",@"SHT_CUDA_INFO"
	.align	4


	//----- nvinfo : EIATTR_REGCOUNT
	.align		4
        /*0000*/ 	.byte	0x04, 0x2f
        /*0002*/ 	.short	(.L_15 - .L_14)
	.align		4
.L_14:
        /*0004*/ 	.word	index@(_ZN7cutlass13device_kernelINS_4gemm6kernel13GemmUniversalIN4cute5tupleIJiiiiEEENS1_10collective13CollectiveMmaINS1_34MainloopSm90TmaGmmaWarpSpecializedILi2ENS5_IJNS4_1CILi2EEENSA_ILi1EEESC_EEENS1_35KernelTmaWarpSpecializedCooperativeEEENS5_IJNSA_ILi384EEENSA_ILi64EEENSA_ILi256EEEEEEaNS5_IJlSC_lEEEaSK_NS4_8TiledMMAINS4_8MMA_AtomIJNS4_4SM904GMMA26MMA_64x64x32_S32S8S8_SS_TNEEEENS4_6LayoutISD_NS5_IJSC_NSA_ILi0EEESS_EEEEENS5_IJNS4_10UnderscoreESV_SV_EEEEENS4_13SM90_TMA_LOADENS4_14ComposedLayoutINS4_7SwizzleILi3ELi4ELi3EEENS4_18smem_ptr_flag_bitsILi8EEENSR_INS5_IJNSA_ILi8EEENSA_ILi128EEEEEENS5_IJS15_SC_EEEEEEEvNS4_8identityENS4_23SM90_TMA_LOAD_MULTICASTES19_vS1A_EENS_8epilogue10collective6detail29Sm90TmaWarpSpecializedAdapterINS1E_15DefaultEpilogueIaSK_SK_NS1D_6thread17LinearCombinationIaLi1EiiLNS1I_9ScaleType4KindE0ELNS_15FloatRoundStyleE2EaEENS1_15EpilogueDefaultEEEEEvvEEEEvNT_6ParamsE)
        /*0008*/ 	.word	0x000000a8


	//----- nvinfo : EIATTR_FRAME_SIZE
	.align		4
.L_15:
        /*000c*/ 	.byte	0x04, 0x11
        /*000e*/ 	.short	(.L_17 - .L_16)
	.align		4
.L_16:
        /*0010*/ 	.word	index@(_ZN7cutlass13device_kernelINS_4gemm6kernel13GemmUniversalIN4cute5tupleIJiiiiEEENS1_10collective13CollectiveMmaINS1_34MainloopSm90TmaGmmaWarpSpecializedILi2ENS5_IJNS4_1CILi2EEENSA_ILi1EEESC_EEENS1_35KernelTmaWarpSpecializedCooperativeEEENS5_IJNSA_ILi384EEENSA_ILi64EEENSA_ILi256EEEEEEaNS5_IJlSC_lEEEaSK_NS4_8TiledMMAINS4_8MMA_AtomIJNS4_4SM904GMMA26MMA_64x64x32_S32S8S8_SS_TNEEEENS4_6LayoutISD_NS5_IJSC_NSA_ILi0EEESS_EEEEENS5_IJNS4_10UnderscoreESV_SV_EEEEENS4_13SM90_TMA_LOADENS4_14ComposedLayoutINS4_7SwizzleILi3ELi4ELi3EEENS4_18smem_ptr_flag_bitsILi8EEENSR_INS5_IJNSA_ILi8EEENSA_ILi128EEEEEENS5_IJS15_SC_EEEEEEEvNS4_8identityENS4_23SM90_TMA_LOAD_MULTICASTES19_vS1A_EENS_8epilogue10collective6detail29Sm90TmaWarpSpecializedAdapterINS1E_15DefaultEpilogueIaSK_SK_NS1D_6thread17LinearCombinationIaLi1EiiLNS1I_9ScaleType4KindE0ELNS_15FloatRoundStyleE2EaEENS1_15EpilogueDefaultEEEEEvvEEEEvNT_6ParamsE)
        /*0014*/ 	.word	0x00000000


	//----- nvinfo : EIATTR_MIN_STACK_SIZE
	.align		4
.L_17:
        /*0018*/ 	.byte	0x04, 0x12
        /*001a*/ 	.short	(.L_19 - .L_18)
	.align		4
.L_18:
        /*001c*/ 	.word	index@(_ZN7cutlass13device_kernelINS_4gemm6kernel13GemmUniversalIN4cute5tupleIJiiiiEEENS1_10collective13CollectiveMmaINS1_34MainloopSm90TmaGmmaWarpSpecializedILi2ENS5_IJNS4_1CILi2EEENSA_ILi1EEESC_EEENS1_35KernelTmaWarpSpecializedCooperativeEEENS5_IJNSA_ILi384EEENSA_ILi64EEENSA_ILi256EEEEEEaNS5_IJlSC_lEEEaSK_NS4_8TiledMMAINS4_8MMA_AtomIJNS4_4SM904GMMA26MMA_64x64x32_S32S8S8_SS_TNEEEENS4_6LayoutISD_NS5_IJSC_NSA_ILi0EEESS_EEEEENS5_IJNS4_10UnderscoreESV_SV_EEEEENS4_13SM90_TMA_LOADENS4_14ComposedLayoutINS4_7SwizzleILi3ELi4ELi3EEENS4_18smem_ptr_flag_bitsILi8EEENSR_INS5_IJNSA_ILi8EEENSA_ILi128EEEEEENS5_IJS15_SC_EEEEEEEvNS4_8identityENS4_23SM90_TMA_LOAD_MULTICASTES19_vS1A_EENS_8epilogue10collective6detail29Sm90TmaWarpSpecializedAdapterINS1E_15DefaultEpilogueIaSK_SK_NS1D_6thread17LinearCombinationIaLi1EiiLNS1I_9ScaleType4KindE0ELNS_15FloatRoundStyleE2EaEENS1_15EpilogueDefaultEEEEEvvEEEEvNT_6ParamsE)
        /*0020*/ 	.word	0x00000000
.L_19:


//--------------------- .nv.compat                --------------------------
	.section	.nv.compat,"",@"SHT_CUDA_COMPAT_INFO"
	.align	4
        /*0000*/ 	.byte	0x02, 0x09, 0x01, 0x00, 0x02, 0x02, 0x04, 0x00, 0x02, 0x05, 0x05, 0x00, 0x03, 0x07, 0x01, 0x01
        /*0010*/ 	.byte	0x02, 0x03, 0x01, 0x00, 0x02, 0x06, 0x01, 0x00, 0x04, 0x0b, 0x08, 0x00, 0x00, 0x00, 0x00, 0x00
        /*0020*/ 	.byte	0x00, 0x00, 0x00, 0x00


//--------------------- .nv.info._ZN7cutlass13device_kernelINS_4gemm6kernel13GemmUniversalIN4cute5tupleIJiiiiEEENS1_10collective13CollectiveMmaINS1_34MainloopSm90TmaGmmaWarpSpecializedILi2ENS5_IJNS4_1CILi2EEENSA_ILi1EEESC_EEENS1_35KernelTmaWarpSpecializedCooperativeEEENS5_IJNSA_ILi384EEENSA_ILi64EEENSA_ILi256EEEEEEaNS5_IJlSC_lEEEaSK_NS4_8TiledMMAINS4_8MMA_AtomIJNS4_4SM904GMMA26MMA_64x64x32_S32S8S8_SS_TNEEEENS4_6LayoutISD_NS5_IJSC_NSA_ILi0EEESS_EEEEENS5_IJNS4_10UnderscoreESV_SV_EEEEENS4_13SM90_TMA_LOADENS4_14ComposedLayoutINS4_7SwizzleILi3ELi4ELi3EEENS4_18smem_ptr_flag_bitsILi8EEENSR_INS5_IJNSA_ILi8EEENSA_ILi128EEEEEENS5_IJS15_SC_EEEEEEEvNS4_8identityENS4_23SM90_TMA_LOAD_MULTICASTES19_vS1A_EENS_8epilogue10collective6detail29Sm90TmaWarpSpecializedAdapterINS1E_15DefaultEpilogueIaSK_SK_NS1D_6thread17LinearCombinationIaLi1EiiLNS1I_9ScaleType4KindE0ELNS_15FloatRoundStyleE2EaEENS1_15EpilogueDefaultEEEEEvvEEEEvNT_6ParamsE --------------------------
	.section	.nv.info._ZN7cutlass13device_kernelINS_4gemm6kernel13GemmUniversalIN4cute5tupleIJiiiiEEENS1_10collective13CollectiveMmaINS1_34MainloopSm90TmaGmmaWarpSpecializedILi2ENS5_IJNS4_1CILi2EEENSA_ILi1EEESC_EEENS1_35KernelTmaWarpSpecializedCooperativeEEENS5_IJNSA_ILi384EEENSA_ILi64EEENSA_ILi256EEEEEEaNS5_IJlSC_lEEEaSK_NS4_8TiledMMAINS4_8MMA_AtomIJNS4_4SM904GMMA26MMA_64x64x32_S32S8S8_SS_TNEEEENS4_6LayoutISD_NS5_IJSC_NSA_ILi0EEESS_EEEEENS5_IJNS4_10UnderscoreESV_SV_EEEEENS4_13SM90_TMA_LOADENS4_14ComposedLayoutINS4_7SwizzleILi3ELi4ELi3EEENS4_18smem_ptr_flag_bitsILi8EEENSR_INS5_IJNSA_ILi8EEENSA_ILi128EEEEEENS5_IJS15_SC_EEEEEEEvNS4_8identityENS4_23SM90_TMA_LOAD_MULTICASTES19_vS1A_EENS_8epilogue10collective6detail29Sm90TmaWarpSpecializedAdapterINS1E_15DefaultEpilogueIaSK_SK_NS1D_6thread17LinearCombinationIaLi1EiiLNS1I_9ScaleType4KindE0ELNS_15FloatRoundStyleE2EaEENS1_15EpilogueDefaultEEEEEvvEEEEvNT_6ParamsE,"",@"SHT_CUDA_INFO"
	.sectionflags	@""
	.align	4


	//----- nvinfo : EIATTR_CUDA_API_VERSION
	.align		4
        /*0000*/ 	.byte	0x04, 0x37
        /*0002*/ 	.short	(.L_21 - .L_20)
.L_20:
        /*0004*/ 	.word	0x00000082


	//----- nvinfo : EIATTR_KPARAM_INFO
	.align		4
.L_21:
        /*0008*/ 	.byte	0x04, 0x17
        /*000a*/ 	.short	(.L_23 - .L_22)
.L_22:
        /*000c*/ 	.word	0x00000000
        /*0010*/ 	.short	0x0000
        /*0012*/ 	.short	0x0070
        /*0014*/ 	.byte	0x00, 0xf0, 0x01, 0x10


	//----- nvinfo : EIATTR_SPARSE_MMA_MASK
	.align		4
.L_23:
        /*0018*/ 	.byte	0x03, 0x50
        /*001a*/ 	.short	0x0000


	//----- nvinfo : EIATTR_MAXREG_COUNT
	.align		4
        /*001c*/ 	.byte	0x03, 0x1b
        /*001e*/ 	.short	0x00a8


	//----- nvinfo : EIATTR_NUM_BARRIERS
	.align		4
        /*0020*/ 	.byte	0x02, 0x4c
        /*0022*/ 	.byte	0x01
	.zero		1


	//----- nvinfo : EIATTR_EXTERNS
	.align		4
        /*0024*/ 	.byte	0x04, 0x0f
        /*0026*/ 	.short	(.L_25 - .L_24)


	//   ....[0]....
	.align		4
.L_24:
        /*0028*/ 	.word	index@(__assertfail)


	//----- nvinfo : EIATTR_MERCURY_ISA_VERSION
	.align		4
.L_25:
        /*002c*/ 	.byte	0x03, 0x5f
        /*002e*/ 	.short	0x0101


	//----- nvinfo : EIATTR_INT_WARP_WIDE_INSTR_OFFSETS
	.align		4
        /*0030*/ 	.byte	0x04, 0x31
        /*0032*/ 	.short	(.L_27 - .L_26)


	//   ....[0]....
.L_26:
        /*0034*/ 	.word	0x00000450


	//   ....[1]....
        /*0038*/ 	.word	0x00000480


	//   ....[2]....
        /*003c*/ 	.word	0x00000630


	//   ....[3]....
        /*0040*/ 	.word	0x00002e50


	//----- nvinfo : EIATTR_COOP_GROUP_MASK_REGIDS
	.align		4
.L_27:
        /*0044*/ 	.byte	0x04, 0x29
        /*0046*/ 	.short	(.L_29 - .L_28)


	//   ....[0]....
.L_28:
        /*0048*/ 	.word	0xffffffff


	//   ....[1]....
        /*004c*/ 	.word	0xffffffff


	//   ....[2]....
        /*0050*/ 	.word	0xffffffff


	//   ....[3]....
        /*0054*/ 	.word	0xffffffff


	//   ....[4]....
        /*0058*/ 	.word	0xffffffff


	//   ....[5]....
        /*005c*/ 	.word	0xffffffff


	//----- nvinfo : EIATTR_COOP_GROUP_INSTR_OFFSETS
	.align		4
.L_29:
        /*0060*/ 	.byte	0x04, 0x28
        /*0062*/ 	.short	(.L_31 - .L_30)


	//   ....[0]....
.L_30:
        /*0064*/ 	.word	0x00000060


	//   ....[1]....
        /*0068*/ 	.word	0x00000070


	//   ....[2]....
        /*006c*/ 	.word	0x00000130


	//   ....[3]....
        /*0070*/ 	.word	0x00000290


	//   ....[4]....
        /*0074*/ 	.word	0x000007c0


	//   ....[5]....
        /*0078*/ 	.word	0x00001440


	//----- nvinfo : EIATTR_REG_RECONFIG
	.align		4
.L_31:
        /*007c*/ 	.byte	0x01, 0x54
	.zero		2


	//----- nvinfo : EIATTR_SYSCALL_OFFSETS
	.align		4
        /*0080*/ 	.byte	0x04, 0x46
        /*0082*/ 	.short	(.L_33 - .L_32)


	//   ....[0]....
.L_32:
        /*0084*/ 	.word	0x00001630


	//----- nvinfo : EIATTR_MBARRIER_INSTR_OFFSETS
	.align		4
.L_33:
        /*0088*/ 	.byte	0x04, 0x39
        /*008a*/ 	.short	(.L_35 - .L_34)


	//   ....[0]....
.L_34:
        /*008c*/ 	.word	0x00000230
        /*0090*/ 	.word	0x000000ff
        /*0094*/ 	.word	0x00000000
        /*0098*/ 	.short	0x0100
        /*009a*/ 	.byte	0x08
	.zero		1


	//   ....[1]....
        /*009c*/ 	.word	0x00000240
        /*00a0*/ 	.word	0x000000ff
        /*00a4*/ 	.word	0x00000010
        /*00a8*/ 	.short	0x0100
        /*00aa*/ 	.byte	0x08
	.zero		1


	//   ....[2]....
        /*00ac*/ 	.word	0x00000250
        /*00b0*/ 	.word	0x000000ff
        /*00b4*/ 	.word	0x00000008
        /*00b8*/ 	.short	0x0100
        /*00ba*/ 	.byte	0x08
	.zero		1


	//   ....[3]....
        /*00bc*/ 	.word	0x00000260
        /*00c0*/ 	.word	0x000000ff
        /*00c4*/ 	.word	0x00000018
        /*00c8*/ 	.short	0x0100
        /*00ca*/ 	.byte	0x08
	.zero		1


	//   ....[4]....
        /*00cc*/ 	.word	0x000006d0
        /*00d0*/ 	.word	0x000000ff
        /*00d4*/ 	.word	0x00000030
        /*00d8*/ 	.short	0x0100
        /*00da*/ 	.byte	0x06
	.zero		1


	//   ....[5]....
        /*00dc*/ 	.word	0x00000750
        /*00e0*/ 	.word	0x000000ff
        /*00e4*/ 	.word	0x00000038
        /*00e8*/ 	.short	0x0100
        /*00ea*/ 	.byte	0x06
	.zero		1


	//   ....[6]....
        /*00ec*/ 	.word	0x00001700
        /*00f0*/ 	.word	0x00000003
        /*00f4*/ 	.word	0x00000000
        /*00f8*/ 	.short	0x010a
        /*00fa*/ 	.byte	0x3f
	.zero		1


	//   ....[7]....
        /*00fc*/ 	.word	0x00001760
        /*0100*/ 	.word	0x00000003
        /*0104*/ 	.word	0x00000000
        /*0108*/ 	.short	0x010a
        /*010a*/ 	.byte	0x3f
	.zero		1


	//   ....[8]....
        /*010c*/ 	.word	0x000022a0
        /*0110*/ 	.word	0x00000005
        /*0114*/ 	.word	0x00000000
        /*0118*/ 	.short	0x010a
        /*011a*/ 	.byte	0x3f
	.zero		1


	//   ....[9]....
        /*011c*/ 	.word	0x000022e0
        /*0120*/ 	.word	0x00000005
        /*0124*/ 	.word	0x00000000
        /*0128*/ 	.short	0x010a
        /*012a*/ 	.byte	0x3f
	.zero		1


	//   ....[10]....
        /*012c*/ 	.word	0x00002d00
        /*0130*/ 	.word	0x00000005
        /*0134*/ 	.word	0x00000000
        /*0138*/ 	.short	0x0101
        /*013a*/ 	.byte	0x3f
	.zero		1


	//   ....[11]....
        /*013c*/ 	.word	0x00002ec0
        /*0140*/ 	.word	0x00000003
        /*0144*/ 	.word	0x00000000
        /*0148*/ 	.short	0x0101
        /*014a*/ 	.byte	0x3f
	.zero		1


	//   ....[12]....
        /*014c*/ 	.word	0x00008bc0
        /*0150*/ 	.word	0x00000017
        /*0154*/ 	.word	0x00000010
        /*0158*/ 	.short	0x010a
        /*015a*/ 	.byte	0x3f
	.zero		1


	//   ....[13]....
        /*015c*/ 	.word	0x00009040
        /*0160*/ 	.word	0x00000005
        /*0164*/ 	.word	0x00000038
        /*0168*/ 	.short	0x0101
        /*016a*/ 	.byte	0x3f
	.zero		1


	//   ....[14]....
        /*016c*/ 	.word	0x00009760
        /*0170*/ 	.word	0x00000007
        /*0174*/ 	.word	0x00000000
        /*0178*/ 	.short	0x010a
        /*017a*/ 	.byte	0x3f
	.zero		1


	//   ....[15]....
        /*017c*/ 	.word	0x000097e0
        /*0180*/ 	.word	0x00000005
        /*0184*/ 	.word	0x00000000
        /*0188*/ 	.short	0x010a
        /*018a*/ 	.byte	0x3f
	.zero		1


	//   ....[16]....
        /*018c*/ 	.word	0x00009840
        /*0190*/ 	.word	0x00000003
        /*0194*/ 	.word	0x00000000
        /*0198*/ 	.short	0x010a
        /*019a*/ 	.byte	0x3f
	.zero		1


	//   ....[17]....
        /*019c*/ 	.word	0x00009890
        /*01a0*/ 	.word	0x00000005
        /*01a4*/ 	.word	0x00000000
        /*01a8*/ 	.short	0x010a
        /*01aa*/ 	.byte	0x3f
	.zero		1


	//   ....[18]....
        /*01ac*/ 	.word	0x00009960
        /*01b0*/ 	.word	0x00000017
        /*01b4*/ 	.word	0x00000010
        /*01b8*/ 	.short	0x010a
        /*01ba*/ 	.byte	0x3f
	.zero		1


	//   ....[19]....
        /*01bc*/ 	.word	0x00009a30
        /*01c0*/ 	.word	0x00000007
        /*01c4*/ 	.word	0x00000000
        /*01c8*/ 	.short	0x010a
        /*01ca*/ 	.byte	0x3f
	.zero		1


	//----- nvinfo : EIATTR_NUM_MBARRIERS
	.align		4
.L_35:
        /*01cc*/ 	.byte	0x03, 0x38
        /*01ce*/ 	.short	0x0006


	//----- nvinfo : EIATTR_EXIT_INSTR_OFFSETS
	.align		4
        /*01d0*/ 	.byte	0x04, 0x1c
        /*01d2*/ 	.short	(.L_37 - .L_36)


	//   ....[0]....
.L_36:
        /*01d4*/ 	.word	0x00000990


	//   ....[1]....
        /*01d8*/ 	.word	0x000011b0


	//   ....[2]....
        /*01dc*/ 	.word	0x00008330


	//   ....[3]....
        /*01e0*/ 	.word	0x00008890


	//   ....[4]....
        /*01e4*/ 	.word	0x00009830


	//----- nvinfo : EIATTR_MAX_THREADS
	.align		4
.L_37:
        /*01e8*/ 	.byte	0x04, 0x05
        /*01ea*/ 	.short	(.L_39 - .L_38)
.L_38:
        /*01ec*/ 	.word	0x00000180
        /*01f0*/ 	.word	0x00000001
        /*01f4*/ 	.word	0x00000001


	//----- nvinfo : EIATTR_CRS_STACK_SIZE
	.align		4
.L_39:
        /*01f8*/ 	.byte	0x04, 0x1e
        /*01fa*/ 	.short	(.L_41 - .L_40)
.L_40:
        /*01fc*/ 	.word	0x00000000


	//----- nvinfo : EIATTR_CBANK_PARAM_SIZE
	.align		4
.L_41:
        /*0200*/ 	.byte	0x03, 0x19
        /*0202*/ 	.short	0x0470


	//----- nvinfo : EIATTR_PARAM_CBANK
	.align		4
        /*0204*/ 	.byte	0x04, 0x0a
        /*0206*/ 	.short	(.L_43 - .L_42)
	.align		4
.L_42:
        /*0208*/ 	.word	index@(.nv.constant0._ZN7cutlass13device_kernelINS_4gemm6kernel13GemmUniversalIN4cute5tupleIJiiiiEEENS1_10collective13CollectiveMmaINS1_34MainloopSm90TmaGmmaWarpSpecializedILi2ENS5_IJNS4_1CILi2EEENSA_ILi1EEESC_EEENS1_35KernelTmaWarpSpecializedCooperativeEEENS5_IJNSA_ILi384EEENSA_ILi64EEENSA_ILi256EEEEEEaNS5_IJlSC_lEEEaSK_NS4_8TiledMMAINS4_8MMA_AtomIJNS4_4SM904GMMA26MMA_64x64x32_S32S8S8_SS_TNEEEENS4_6LayoutISD_NS5_IJSC_NSA_ILi0EEESS_EEEEENS5_IJNS4_10UnderscoreESV_SV_EEEEENS4_13SM90_TMA_LOADENS4_14ComposedLayoutINS4_7SwizzleILi3ELi4ELi3EEENS4_18smem_ptr_flag_bitsILi8EEENSR_INS5_IJNSA_ILi8EEENSA_ILi128EEEEEENS5_IJS15_SC_EEEEEEEvNS4_8identityENS4_23SM90_TMA_LOAD_MULTICASTES19_vS1A_EENS_8epilogue10collective6detail29Sm90TmaWarpSpecializedAdapterINS1E_15DefaultEpilogueIaSK_SK_NS1D_6thread17LinearCombinationIaLi1EiiLNS1I_9ScaleType4KindE0ELNS_15FloatRoundStyleE2EaEENS1_15EpilogueDefaultEEEEEvvEEEEvNT_6ParamsE)
        /*020c*/ 	.short	0x0210
        /*020e*/ 	.short	0x0470


	//----- nvinfo : EIATTR_SW_WAR
	.align		4
.L_43:
        /*0210*/ 	.byte	0x04, 0x36
        /*0212*/ 	.short	(.L_45 - .L_44)
.L_44:
        /*0214*/ 	.word	0x00000008
.L_45:


//--------------------- .nv.callgraph             --------------------------
	.section	.nv.callgraph,"",@"SHT_CUDA_CALLGRAPH"
	.align	4
	.sectionentsize	8
	.align		4
        /*0000*/ 	.word	0x00000000
	.align		4
        /*0004*/ 	.word	0xffffffff
	.align		4
        /*0008*/ 	.word	index@(_ZN7cutlass13device_kernelINS_4gemm6kernel13GemmUniversalIN4cute5tupleIJiiiiEEENS1_10collective13CollectiveMmaINS1_34MainloopSm90TmaGmmaWarpSpecializedILi2ENS5_IJNS4_1CILi2EEENSA_ILi1EEESC_EEENS1_35KernelTmaWarpSpecializedCooperativeEEENS5_IJNSA_ILi384EEENSA_ILi64EEENSA_ILi256EEEEEEaNS5_IJlSC_lEEEaSK_NS4_8TiledMMAINS4_8MMA_AtomIJNS4_4SM904GMMA26MMA_64x64x32_S32S8S8_SS_TNEEEENS4_6LayoutISD_NS5_IJSC_NSA_ILi0EEESS_EEEEENS5_IJNS4_10UnderscoreESV_SV_EEEEENS4_13SM90_TMA_LOADENS4_14ComposedLayoutINS4_7SwizzleILi3ELi4ELi3EEENS4_18smem_ptr_flag_bitsILi8EEENSR_INS5_IJNSA_ILi8EEENSA_ILi128EEEEEENS5_IJS15_SC_EEEEEEEvNS4_8identityENS4_23SM90_TMA_LOAD_MULTICASTES19_vS1A_EENS_8epilogue10collective6detail29Sm90TmaWarpSpecializedAdapterINS1E_15DefaultEpilogueIaSK_SK_NS1D_6thread17LinearCombinationIaLi1EiiLNS1I_9ScaleType4KindE0ELNS_15FloatRoundStyleE2EaEENS1_15EpilogueDefaultEEEEEvvEEEEvNT_6ParamsE)
	.align		4
        /*000c*/ 	.word	index@(__assertfail)
	.align		4
        /*0010*/ 	.word	0x00000000
	.align		4
        /*0014*/ 	.word	0xfffffffe
	.align		4
        /*0018*/ 	.word	0x00000000
	.align		4
        /*001c*/ 	.word	0xfffffffd
	.align		4
        /*0020*/ 	.word	0x00000000
	.align		4
        /*0024*/ 	.word	0xfffffffc


//--------------------- .nv.constant4             --------------------------
	.section	.nv.constant4,"a",@progbits
	.align	8
	.align		8
.nv.constant4:
        /*0000*/ 	.dword	__assertfail
	.align		8
        /*0008*/ 	.dword	__unnamed_1
	.align		8
        /*0010*/ 	.dword	_ZN40_INTERNAL_7ea39174_4_k_cu_a1c5ff7b_116964cuda3std3__45__cpo5beginE
	.align		8
        /*0018*/ 	.dword	_ZN40_INTERNAL_7ea39174_4_k_cu_a1c5ff7b_116964cuda3std3__45__cpo3endE
	.align		8
        /*0020*/ 	.dword	_ZN40_INTERNAL_7ea39174_4_k_cu_a1c5ff7b_116964cuda3std3__45__cpo6cbeginE
	.align		8
        /*0028*/ 	.dword	_ZN40_INTERNAL_7ea39174_4_k_cu_a1c5ff7b_116964cuda3std3__45__cpo4cendE
	.align		8
        /*0030*/ 	.dword	_ZN40_INTERNAL_7ea39174_4_k_cu_a1c5ff7b_116964cuda3std3__442_GLOBAL__N__7ea39174_4_k_cu_a1c5ff7b_116966ignoreE
	.align		8
        /*0038*/ 	.dword	_ZN40_INTERNAL_7ea39174_4_k_cu_a1c5ff7b_116964cuda3std3__419piecewise_constructE
	.align		8
        /*0040*/ 	.dword	_ZN40_INTERNAL_7ea39174_4_k_cu_a1c5ff7b_116964cuda3std3__48in_placeE
	.align		8
        /*0048*/ 	.dword	_ZN40_INTERNAL_7ea39174_4_k_cu_a1c5ff7b_116964cuda3std6ranges3__45__cpo4swapE
	.align		8
        /*0050*/ 	.dword	_ZN40_INTERNAL_7ea39174_4_k_cu_a1c5ff7b_116964cuda3std6ranges3__45__cpo9iter_moveE
	.align		8
        /*0058*/ 	.dword	_ZN40_INTERNAL_7ea39174_4_k_cu_a1c5ff7b_116964cute7productE
	.align		8
        /*0060*/ 	.dword	_ZN40_INTERNAL_7ea39174_4_k_cu_a1c5ff7b_116964cute1_E
	.align		8
        /*0068*/ 	.dword	$str$22
	.align		8
        /*0070*/ 	.dword	$str$23


//--------------------- .text._ZN7cutlass13device_kernelINS_4gemm6kernel13GemmUniversalIN4cute5tupleIJiiiiEEENS1_10collective13CollectiveMmaINS1_34MainloopSm90TmaGmmaWarpSpecializedILi2ENS5_IJNS4_1CILi2EEENSA_ILi1EEESC_EEENS1_35KernelTmaWarpSpecializedCooperativeEEENS5_IJNSA_ILi384EEENSA_ILi64EEENSA_ILi256EEEEEEaNS5_IJlSC_lEEEaSK_NS4_8TiledMMAINS4_8MMA_AtomIJNS4_4SM904GMMA26MMA_64x64x32_S32S8S8_SS_TNEEEENS4_6LayoutISD_NS5_IJSC_NSA_ILi0EEESS_EEEEENS5_IJNS4_10UnderscoreESV_SV_EEEEENS4_13SM90_TMA_LOADENS4_14ComposedLayoutINS4_7SwizzleILi3ELi4ELi3EEENS4_18smem_ptr_flag_bitsILi8EEENSR_INS5_IJNSA_ILi8EEENSA_ILi128EEEEEENS5_IJS15_SC_EEEEEEEvNS4_8identityENS4_23SM90_TMA_LOAD_MULTICASTES19_vS1A_EENS_8epilogue10collective6detail29Sm90TmaWarpSpecializedAdapterINS1E_15DefaultEpilogueIaSK_SK_NS1D_6thread17LinearCombinationIaLi1EiiLNS1I_9ScaleType4KindE0ELNS_15FloatRoundStyleE2EaEENS1_15EpilogueDefaultEEEEEvvEEEEvNT_6ParamsE --------------------------
	.section	.text._ZN7cutlass13device_kernelINS_4gemm6kernel13GemmUniversalIN4cute5tupleIJiiiiEEENS1_10collective13CollectiveMmaINS1_34MainloopSm90TmaGmmaWarpSpecializedILi2ENS5_IJNS4_1CILi2EEENSA_ILi1EEESC_EEENS1_35KernelTmaWarpSpecializedCooperativeEEENS5_IJNSA_ILi384EEENSA_ILi64EEENSA_ILi256EEEEEEaNS5_IJlSC_lEEEaSK_NS4_8TiledMMAINS4_8MMA_AtomIJNS4_4SM904GMMA26MMA_64x64x32_S32S8S8_SS_TNEEEENS4_6LayoutISD_NS5_IJSC_NSA_ILi0EEESS_EEEEENS5_IJNS4_10UnderscoreESV_SV_EEEEENS4_13SM90_TMA_LOADENS4_14ComposedLayoutINS4_7SwizzleILi3ELi4ELi3EEENS4_18smem_ptr_flag_bitsILi8EEENSR_INS5_IJNSA_ILi8EEENSA_ILi128EEEEEENS5_IJS15_SC_EEEEEEEvNS4_8identityENS4_23SM90_TMA_LOAD_MULTICASTES19_vS1A_EENS_8epilogue10collective6detail29Sm90TmaWarpSpecializedAdapterINS1E_15DefaultEpilogueIaSK_SK_NS1D_6thread17LinearCombinationIaLi1EiiLNS1I_9ScaleType4KindE0ELNS_15FloatRoundStyleE2EaEENS1_15EpilogueDefaultEEEEEvvEEEEvNT_6ParamsE,"ax",@progbits
	.align	128
.text._ZN7cutlass13device_kernelINS_4gemm6kernel13GemmUniversalIN4cute5tupleIJiiiiEEENS1_10collective13CollectiveMmaINS1_34MainloopSm90TmaGmmaWarpSpecializedILi2ENS5_IJNS4_1CILi2EEENSA_ILi1EEESC_EEENS1_35KernelTmaWarpSpecializedCooperativeEEENS5_IJNSA_ILi384EEENSA_ILi64EEENSA_ILi256EEEEEEaNS5_IJlSC_lEEEaSK_NS4_8TiledMMAINS4_8MMA_AtomIJNS4_4SM904GMMA26MMA_64x64x32_S32S8S8_SS_TNEEEENS4_6LayoutISD_NS5_IJSC_NSA_ILi0EEESS_EEEEENS5_IJNS4_10UnderscoreESV_SV_EEEEENS4_13SM90_TMA_LOADENS4_14ComposedLayoutINS4_7SwizzleILi3ELi4ELi3EEENS4_18smem_ptr_flag_bitsILi8EEENSR_INS5_IJNSA_ILi8EEENSA_ILi128EEEEEENS5_IJS15_SC_EEEEEEEvNS4_8identityENS4_23SM90_TMA_LOAD_MULTICASTES19_vS1A_EENS_8epilogue10collective6detail29Sm90TmaWarpSpecializedAdapterINS1E_15DefaultEpilogueIaSK_SK_NS1D_6thread17LinearCombinationIaLi1EiiLNS1I_9ScaleType4KindE0ELNS_15FloatRoundStyleE2EaEENS1_15EpilogueDefaultEEEEEvvEEEEvNT_6ParamsE:
        .type           _ZN7cutlass13device_kernelINS_4gemm6kernel13GemmUniversalIN4cute5tupleIJiiiiEEENS1_10collective13CollectiveMmaINS1_34MainloopSm90TmaGmmaWarpSpecializedILi2ENS5_IJNS4_1CILi2EEENSA_ILi1EEESC_EEENS1_35KernelTmaWarpSpecializedCooperativeEEENS5_IJNSA_ILi384EEENSA_ILi64EEENSA_ILi256EEEEEEaNS5_IJlSC_lEEEaSK_NS4_8TiledMMAINS4_8MMA_AtomIJNS4_4SM904GMMA26MMA_64x64x32_S32S8S8_SS_TNEEEENS4_6LayoutISD_NS5_IJSC_NSA_ILi0EEESS_EEEEENS5_IJNS4_10UnderscoreESV_SV_EEEEENS4_13SM90_TMA_LOADENS4_14ComposedLayoutINS4_7SwizzleILi3ELi4ELi3EEENS4_18smem_ptr_flag_bitsILi8EEENSR_INS5_IJNSA_ILi8EEENSA_ILi128EEEEEENS5_IJS15_SC_EEEEEEEvNS4_8identityENS4_23SM90_TMA_LOAD_MULTICASTES19_vS1A_EENS_8epilogue10collective6detail29Sm90TmaWarpSpecializedAdapterINS1E_15DefaultEpilogueIaSK_SK_NS1D_6thread17LinearCombinationIaLi1EiiLNS1I_9ScaleType4KindE0ELNS_15FloatRoundStyleE2EaEENS1_15EpilogueDefaultEEEEEvvEEEEvNT_6ParamsE,@function
        .size           _ZN7cutlass13device_kernelINS_4gemm6kernel13GemmUniversalIN4cute5tupleIJiiiiEEENS1_10collective13CollectiveMmaINS1_34MainloopSm90TmaGmmaWarpSpecializedILi2ENS5_IJNS4_1CILi2EEENSA_ILi1EEESC_EEENS1_35KernelTmaWarpSpecializedCooperativeEEENS5_IJNSA_ILi384EEENSA_ILi64EEENSA_ILi256EEEEEEaNS5_IJlSC_lEEEaSK_NS4_8TiledMMAINS4_8MMA_AtomIJNS4_4SM904GMMA26MMA_64x64x32_S32S8S8_SS_TNEEEENS4_6LayoutISD_NS5_IJSC_NSA_ILi0EEESS_EEEEENS5_IJNS4_10UnderscoreESV_SV_EEEEENS4_13SM90_TMA_LOADENS4_14ComposedLayoutINS4_7SwizzleILi3ELi4ELi3EEENS4_18smem_ptr_flag_bitsILi8EEENSR_INS5_IJNSA_ILi8EEENSA_ILi128EEEEEENS5_IJS15_SC_EEEEEEEvNS4_8identityENS4_23SM90_TMA_LOAD_MULTICASTES19_vS1A_EENS_8epilogue10collective6detail29Sm90TmaWarpSpecializedAdapterINS1E_15DefaultEpilogueIaSK_SK_NS1D_6thread17LinearCombinationIaLi1EiiLNS1I_9ScaleType4KindE0ELNS_15FloatRoundStyleE2EaEENS1_15EpilogueDefaultEEEEEvvEEEEvNT_6ParamsE,(.L_x_83 - _ZN7cutlass13device_kernelINS_4gemm6kernel13GemmUniversalIN4cute5tupleIJiiiiEEENS1_10collective13CollectiveMmaINS1_34MainloopSm90TmaGmmaWarpSpecializedILi2ENS5_IJNS4_1CILi2EEENSA_ILi1EEESC_EEENS1_35KernelTmaWarpSpecializedCooperativeEEENS5_IJNSA_ILi384EEENSA_ILi64EEENSA_ILi256EEEEEEaNS5_IJlSC_lEEEaSK_NS4_8TiledMMAINS4_8MMA_AtomIJNS4_4SM904GMMA26MMA_64x64x32_S32S8S8_SS_TNEEEENS4_6LayoutISD_NS5_IJSC_NSA_ILi0EEESS_EEEEENS5_IJNS4_10UnderscoreESV_SV_EEEEENS4_13SM90_TMA_LOADENS4_14ComposedLayoutINS4_7SwizzleILi3ELi4ELi3EEENS4_18smem_ptr_flag_bitsILi8EEENSR_INS5_IJNSA_ILi8EEENSA_ILi128EEEEEENS5_IJS15_SC_EEEEEEEvNS4_8identityENS4_23SM90_TMA_LOAD_MULTICASTES19_vS1A_EENS_8epilogue10collective6detail29Sm90TmaWarpSpecializedAdapterINS1E_15DefaultEpilogueIaSK_SK_NS1D_6thread17LinearCombinationIaLi1EiiLNS1I_9ScaleType4KindE0ELNS_15FloatRoundStyleE2EaEENS1_15EpilogueDefaultEEEEEvvEEEEvNT_6ParamsE)
        .other          _ZN7cutlass13device_kernelINS_4gemm6kernel13GemmUniversalIN4cute5tupleIJiiiiEEENS1_10collective13CollectiveMmaINS1_34MainloopSm90TmaGmmaWarpSpecializedILi2ENS5_IJNS4_1CILi2EEENSA_ILi1EEESC_EEENS1_35KernelTmaWarpSpecializedCooperativeEEENS5_IJNSA_ILi384EEENSA_ILi64EEENSA_ILi256EEEEEEaNS5_IJlSC_lEEEaSK_NS4_8TiledMMAINS4_8MMA_AtomIJNS4_4SM904GMMA26MMA_64x64x32_S32S8S8_SS_TNEEEENS4_6LayoutISD_NS5_IJSC_NSA_ILi0EEESS_EEEEENS5_IJNS4_10UnderscoreESV_SV_EEEEENS4_13SM90_TMA_LOADENS4_14ComposedLayoutINS4_7SwizzleILi3ELi4ELi3EEENS4_18smem_ptr_flag_bitsILi8EEENSR_INS5_IJNSA_ILi8EEENSA_ILi128EEEEEENS5_IJS15_SC_EEEEEEEvNS4_8identityENS4_23SM90_TMA_LOAD_MULTICASTES19_vS1A_EENS_8epilogue10collective6detail29Sm90TmaWarpSpecializedAdapterINS1E_15DefaultEpilogueIaSK_SK_NS1D_6thread17LinearCombinationIaLi1EiiLNS1I_9ScaleType4KindE0ELNS_15FloatRoundStyleE2EaEENS1_15EpilogueDefaultEEEEEvvEEEEvNT_6ParamsE,@"STO_CUDA_ENTRY STV_DEFAULT"
_ZN7cutlass13device_kernelINS_4gemm6kernel13GemmUniversalIN4cute5tupleIJiiiiEEENS1_10collective13CollectiveMmaINS1_34MainloopSm90TmaGmmaWarpSpecializedILi2ENS5_IJNS4_1CILi2EEENSA_ILi1EEESC_EEENS1_35KernelTmaWarpSpecializedCooperativeEEENS5_IJNSA_ILi384EEENSA_ILi64EEENSA_ILi256EEEEEEaNS5_IJlSC_lEEEaSK_NS4_8TiledMMAINS4_8MMA_AtomIJNS4_4SM904GMMA26MMA_64x64x32_S32S8S8_SS_TNEEEENS4_6LayoutISD_NS5_IJSC_NSA_ILi0EEESS_EEEEENS5_IJNS4_10UnderscoreESV_SV_EEEEENS4_13SM90_TMA_LOADENS4_14ComposedLayoutINS4_7SwizzleILi3ELi4ELi3EEENS4_18smem_ptr_flag_bitsILi8EEENSR_INS5_IJNSA_ILi8EEENSA_ILi128EEEEEENS5_IJS15_SC_EEEEEEEvNS4_8identityENS4_23SM90_TMA_LOAD_MULTICASTES19_vS1A_EENS_8epilogue10collective6detail29Sm90TmaWarpSpecializedAdapterINS1E_15DefaultEpilogueIaSK_SK_NS1D_6thread17LinearCombinationIaLi1EiiLNS1I_9ScaleType4KindE0ELNS_15FloatRoundStyleE2EaEENS1_15EpilogueDefaultEEEEEvvEEEEvNT_6ParamsE:
[----:B------:R-:W0:Y:S01]  /*0000*/  LDC R1, c[0x0][0x28] ;  /* 0x00000a00ff017b82 */ /* 0x000e220000000800 */
[----:B------:R-:W1:Y:S01]  /*0010*/  S2R R125, SR_TID.X ;  /* 0x00000000007d7919 */ /* 0x000e620000002100 */
[----:B------:R-:W-:Y:S01]  /*0020*/  ELECT P0, URZ, PT ;  /* 0x00000000003f782f */ /* 0x000fe20003800000 */
[----:B------:R-:W-:Y:S01]  /*0030*/  BSSY B0, `(.L_x_0) ;  /* 0x000000f000007945 */ /* 0x000fe20003800000 */
[--C-:B-1----:R-:W-:Y:S02]  /*0040*/  SHF.R.U32.HI R0, RZ, 0x5, R125.reuse ;  /* 0x00000005ff007819 */ /* 0x102fe4000001167d */
[----:B------:R-:W-:-:S03]  /*0050*/  SHF.R.U32.HI R6, RZ, 0x7, R125 ;  /* 0x00000007ff067819 */ /* 0x000fc6000001167d */
[----:B------:R-:W1:Y:S04]  /*0060*/  SHFL.IDX PT, R3, R0, RZ, 0x1f ;  /* 0x00001fff00037589 */ /* 0x000e6800000e0000 */
[----:B------:R2:W3:Y:S01]  /*0070*/  SHFL.IDX PT, R2, R6, RZ, 0x1f ;  /* 0x00001fff06027589 */ /* 0x0004e200000e0000 */
[----:B-1----:R-:W-:-:S13]  /*0080*/  ISETP.NE.OR P0, PT, R3, RZ, !P0 ;  /* 0x000000ff0300720c */ /* 0x002fda0004705670 */
[----:B0-23--:R-:W-:Y:S05]  /*0090*/  @P0 BRA `(.L_x_1) ;  /* 0x0000000000200947 */ /* 0x00dfea0003800000 */
[----:B------:R-:W-:Y:S02]  /*00a0*/  ULDC.64 UR4, c[0x0][0x198] ;  /* 0x0000660000047ab9 */ /* 0x000fe40000000a00 */
[----:B------:R-:W-:Y:S02]  /*00b0*/  UIADD3 UR6, UP0, UR4, 0xf0, URZ ;  /* 0x000000f004067890 */ /* 0x000fe4000ff1e03f */
[----:B------:R-:W-:Y:S02]  /*00c0*/  UIADD3 UR4, UP1, UR4, 0x1f0, URZ ;  /* 0x000001f004047890 */ /* 0x000fe4000ff3e03f */
[----:B------:R-:W-:Y:S02]  /*00d0*/  UIADD3.X UR7, URZ, UR5, URZ, UP0, !UPT ;  /* 0x000000053f077290 */ /* 0x000fe400087fe43f */
[----:B------:R-:W-:-:S07]  /*00e0*/  UIADD3.X UR5, URZ, UR5, URZ, UP1, !UPT ;  /* 0x000000053f057290 */ /* 0x000fce0008ffe43f */
[----:B------:R0:W-:Y:S02]  /*00f0*/  UTMACCTL.PF [UR6] ;  /* 0x00000000060079b9 */ /* 0x0001e40008040000 */
[----:B------:R0:W-:Y:S02]  /*0100*/  UTMACCTL.PF [UR4] ;  /* 0x00000000040079b9 */ /* 0x0001e40008040000 */
[----:B0-----:R-:W-:Y:S01]  /*0110*/  NOP ;  /* 0x0000000000007918 */ /* 0x001fe20000000000 */
.L_x_1:
[----:B------:R-:W-:Y:S05]  /*0120*/  BSYNC B0 ;  /* 0x0000000000007941 */ /* 0x000fea0003800000 */
.L_x_0:
[----:B------:R-:W0:Y:S02]  /*0130*/  SHFL.IDX PT, R5, R0, RZ, 0x1f ;  /* 0x00001fff00057589 */ /* 0x000e2400000e0000 */
[----:B0-----:R-:W-:-:S13]  /*0140*/  ISETP.NE.AND P0, PT, R5, RZ, PT ;  /* 0x000000ff0500720c */ /* 0x001fda0003f05270 */
[----:B------:R-:W-:Y:S05]  /*0150*/  @P0 BRA `(.L_x_2) ;  /* 0x0000000000480947 */ /* 0x000fea0003800000 */
[----:B------:R-:W0:Y:S01]  /*0160*/  S2UR UR8, SR_CgaCtaId ;  /* 0x00000000000879c3 */ /* 0x000e220000008800 */
[----:B------:R-:W-:Y:S01]  /*0170*/  UMOV UR4, 0x400 ;  /* 0x0000040000047882 */ /* 0x000fe20000000000 */
[----:B------:R-:W-:Y:S01]  /*0180*/  UMOV UR5, 0x1 ;  /* 0x0000000100057882 */ /* 0x000fe20000000000 */
[----:B------:R-:W-:Y:S01]  /*0190*/  UMOV UR6, 0x4 ;  /* 0x0000000400067882 */ /* 0x000fe20000000000 */
[----:B------:R-:W-:Y:S01]  /*01a0*/  ELECT P0, URZ, PT ;  /* 0x00000000003f782f */ /* 0x000fe20003800000 */
[----:B------:R-:W-:-:S04]  /*01b0*/  UIADD3 UR6, -UR6, 0x100000, URZ ;  /* 0x0010000006067890 */ /* 0x000fc8000fffe13f */
[----:B------:R-:W-:Y:S02]  /*01c0*/  USHF.L.U32 UR7, UR6, 0xb, URZ ;  /* 0x0000000b06077899 */ /* 0x000fe4000800063f */
[----:B------:R-:W-:Y:S02]  /*01d0*/  USHF.L.U32 UR6, UR6, 0x1, URZ ;  /* 0x0000000106067899 */ /* 0x000fe4000800063f */
[----:B0-----:R-:W-:Y:S02]  /*01e0*/  ULEA UR8, UR8, UR4, 0x18 ;  /* 0x0000000408087291 */ /* 0x001fe4000f8ec03f */
[----:B------:R-:W-:-:S04]  /*01f0*/  UIADD3 UR4, -UR5, 0x100000, URZ ;  /* 0x0010000005047890 */ /* 0x000fc8000fffe13f */
[----:B------:R-:W-:Y:S02]  /*0200*/  USHF.L.U32 UR5, UR4, 0xb, URZ ;  /* 0x0000000b04057899 */ /* 0x000fe4000800063f */
[----:B------:R-:W-:Y:S01]  /*0210*/  USHF.L.U32 UR4, UR4, 0x1, URZ ;  /* 0x0000000104047899 */ /* 0x000fe2000800063f */
[----:B------:R-:W0:Y:S11]  /*0220*/  FENCE.VIEW.ASYNC.S ;  /* 0x00000000000073c6 */ /* 0x000e360000000000 */
[----:B0-----:R0:W1:Y:S01]  /*0230*/  SYNCS.EXCH.64 URZ, [UR8], UR4 ;  /* 0x00000004083f75b2 */ /* 0x0010620008000100 */
[----:B------:R0:W2:Y:S01]  /*0240*/  SYNCS.EXCH.64 URZ, [UR8+0x10], UR6 ;  /* 0x00001006083f75b2 */ /* 0x0000a20008000100 */
[----:B------:R0:W3:Y:S01]  /*0250*/  SYNCS.EXCH.64 URZ, [UR8+0x8], UR4 ;  /* 0x00000804083f75b2 */ /* 0x0000e20008000100 */
[----:B------:R0:W4:Y:S01]  /*0260*/  SYNCS.EXCH.64 URZ, [UR8+0x18], UR6 ;  /* 0x00001806083f75b2 */ /* 0x0001220008000100 */
[----:B------:R-:W-:Y:S01]  /*0270*/  NOP ;  /* 0x0000000000007918 */ /* 0x000fe20000000000 */
.L_x_2:
[----:B------:R-:W-:Y:S01]  /*0280*/  SHF.R.S32.HI R4, RZ, 0x1f, R125 ;  /* 0x0000001fff047819 */ /* 0x000fe2000001147d */
[----:B------:R-:W5:Y:S01]  /*0290*/  SHFL.IDX PT, R0, R0, RZ, 0x1f ;  /* 0x00001fff00007589 */ /* 0x000f6200000e0000 */
[----:B0-----:R-:W0:Y:S01]  /*02a0*/  S2UR UR8, SR_CTAID.X ;  /* 0x00000000000879c3 */ /* 0x001e220000002500 */
[----:B------:R-:W-:Y:S02]  /*02b0*/  ELECT P0, URZ, PT ;  /* 0x00000000003f782f */ /* 0x000fe40003800000 */
[----:B------:R-:W-:Y:S01]  /*02c0*/  LEA.HI R4, R4, R125, RZ, 0x7 ;  /* 0x0000007d04047211 */ /* 0x000fe200078f38ff */
[----:B------:R-:W-:Y:S01]  /*02d0*/  ULDC UR4, c[0x0][0x150] ;  /* 0x0000540000047ab9 */ /* 0x000fe20000000800 */
[----:B------:R-:W-:Y:S01]  /*02e0*/  SHF.R.S32.HI R10, RZ, 0x1f, R5 ;  /* 0x0000001fff0a7819 */ /* 0x000fe20000011405 */
[----:B------:R-:W-:Y:S01]  /*02f0*/  NOP ;  /* 0x0000000000007918 */ /* 0x000fe20000000000 */
[----:B------:R-:W-:Y:S01]  /*0300*/  LOP3.LUT R4, R4, 0xffffff80, RZ, 0xc0, !PT ;  /* 0xffffff8004047812 */ /* 0x000fe200078ec0ff */
[----:B------:R-:W-:Y:S01]  /*0310*/  IMAD.MOV.U32 R19, RZ, RZ, 0x1 ;  /* 0x00000001ff137424 */ /* 0x000fe200078e00ff */
[----:B------:R-:W-:Y:S01]  /*0320*/  LEA.HI R10, R10, R5, RZ, 0x2 ;  /* 0x000000050a0a7211 */ /* 0x000fe200078f10ff */
[----:B------:R-:W1:Y:S01]  /*0330*/  LDC R12, c[0x0][0x144] ;  /* 0x00005100ff0c7b82 */ /* 0x000e620000000800 */
[----:B------:R-:W-:Y:S01]  /*0340*/  NOP ;  /* 0x0000000000007918 */ /* 0x000fe20000000000 */
[----:B------:R-:W-:Y:S01]  /*0350*/  IMAD.IADD R8, R125, 0x1, -R4 ;  /* 0x000000017d087824 */ /* 0x000fe200078e0a04 */
[----:B------:R-:W-:Y:S01]  /*0360*/  LOP3.LUT R10, R10, 0x3ffffffc, RZ, 0xc0, !PT ;  /* 0x3ffffffc0a0a7812 */ /* 0x000fe200078ec0ff */
[----:B------:R-:W2:Y:S01]  /*0370*/  S2R R4, SR_CTAID.Y ;  /* 0x0000000000047919 */ /* 0x000ea20000002600 */
[----:B------:R-:W-:-:S02]  /*0380*/  ISETP.NE.AND P3, PT, R2, RZ, PT ;  /* 0x000000ff0200720c */ /* 0x000fc40003f65270 */
[----:B------:R-:W-:Y:S01]  /*0390*/  SHF.R.S32.HI R7, RZ, 0x1f, R8 ;  /* 0x0000001fff077819 */ /* 0x000fe20000011408 */
[----:B------:R-:W-:Y:S01]  /*03a0*/  IMAD.IADD R10, R5, 0x1, -R10 ;  /* 0x00000001050a7824 */ /* 0x000fe200078e0a0a */
[----:B------:R-:W3:Y:S02]  /*03b0*/  LDC R14, c[0x0][0x140] ;  /* 0x00005000ff0e7b82 */ /* 0x000ee40000000800 */
[----:B------:R-:W-:Y:S02]  /*03c0*/  LEA.HI R7, R7, R8, RZ, 0x3 ;  /* 0x0000000807077211 */ /* 0x000fe400078f18ff */
[----:B-----5:R-:W-:Y:S02]  /*03d0*/  ISETP.NE.OR P0, PT, R0, RZ, !P0 ;  /* 0x000000ff0000720c */ /* 0x020fe40004705670 */
[----:B------:R-:W-:Y:S02]  /*03e0*/  SHF.R.S32.HI R0, RZ, 0x3, R7 ;  /* 0x00000003ff007819 */ /* 0x000fe40000011407 */
[----:B0-----:R-:W-:-:S02]  /*03f0*/  I2FP.F32.U32 R9, UR8 ;  /* 0x0000000800097c45 */ /* 0x001fc40008201000 */
[----:B------:R-:W-:-:S03]  /*0400*/  SHF.R.S32.HI R7, RZ, 0x1f, R7 ;  /* 0x0000001fff077819 */ /* 0x000fc60000011407 */
[----:B------:R-:W-:Y:S01]  /*0410*/  FMUL R11, R9, UR4 ;  /* 0x00000004090b7c20 */ /* 0x000fe20008400000 */
[----:B------:R-:W-:Y:S01]  /*0420*/  LEA.HI R7, R7, R0, RZ, 0x2 ;  /* 0x0000000007077211 */ /* 0x000fe200078f10ff */
[----:B------:R-:W-:Y:S01]  /*0430*/  ULDC UR4, c[0x0][0x154] ;  /* 0x0000550000047ab9 */ /* 0x000fe20000000800 */
[----:B------:R-:W0:Y:S01]  /*0440*/  LDC R9, c[0x0][0x148] ;  /* 0x00005200ff097b82 */ /* 0x000e220000000800 */
[----:B------:R-:W-:Y:S01]  /*0450*/  VOTEU.ALL UP0, P0 ;  /* 0x00000000003f7886 */ /* 0x000fe20000000000 */
[----:B------:R-:W-:Y:S01]  /*0460*/  LOP3.LUT R7, R7, 0xfffffffc, RZ, 0xc0, !PT ;  /* 0xfffffffc07077812 */ /* 0x000fe200078ec0ff */
[----:B------:R-:W5:Y:S01]  /*0470*/  F2I.U32.TRUNC.NTZ R11, R11 ;  /* 0x0000000b000b7305 */ /* 0x000f62000020f000 */
[----:B------:R-:W-:Y:S02]  /*0480*/  VOTEU.ALL UP1, P0 ;  /* 0x00000000003f7886 */ /* 0x000fe40000020000 */
[----:B------:R-:W-:Y:S01]  /*0490*/  @!UP0 UMOV UR6, 0x400 ;  /* 0x0000040000068882 */ /* 0x000fe20000000000 */
[----:B------:R-:W-:Y:S01]  /*04a0*/  IMAD.IADD R7, R0, 0x1, -R7 ;  /* 0x0000000100077824 */ /* 0x000fe200078e0a07 */
[----:B------:R-:W4:Y:S01]  /*04b0*/  @!UP0 S2UR UR7, SR_CgaCtaId ;  /* 0x00000000000789c3 */ /* 0x000f220000008800 */
[----:B------:R-:W-:-:S02]  /*04c0*/  SHF.R.S32.HI R0, RZ, 0x1f, R3 ;  /* 0x0000001fff007819 */ /* 0x000fc40000011403 */
[----:B------:R-:W-:Y:S01]  /*04d0*/  IMAD R10, R10, 0x4, R7 ;  /* 0x000000040a0a7824 */ /* 0x000fe200078e0207 */
[----:B--2---:R-:W-:Y:S02]  /*04e0*/  I2FP.F32.U32 R13, R4 ;  /* 0x00000004000d7245 */ /* 0x004fe40000201000 */
[----:B------:R-:W-:Y:S02]  /*04f0*/  LEA.HI R0, R0, R3, RZ, 0x2 ;  /* 0x0000000300007211 */ /* 0x000fe400078f10ff */
[----:B------:R-:W-:Y:S01]  /*0500*/  LEA.HI R7, R10, R10, RZ, 0x1 ;  /* 0x0000000a0a077211 */ /* 0x000fe200078f08ff */
[----:B------:R-:W-:Y:S01]  /*0510*/  FMUL R13, R13, UR4 ;  /* 0x000000040d0d7c20 */ /* 0x000fe20008400000 */
[----:B-----5:R-:W-:Y:S01]  /*0520*/  IMAD.MOV R15, RZ, RZ, -R11 ;  /* 0x000000ffff0f7224 */ /* 0x020fe200078e0a0b */
[----:B------:R-:W-:Y:S01]  /*0530*/  LOP3.LUT R0, R0, 0xfffffffc, RZ, 0xc0, !PT ;  /* 0xfffffffc00007812 */ /* 0x000fe200078ec0ff */
[----:B------:R-:W-:Y:S01]  /*0540*/  UMOV UR4, 0x20 ;  /* 0x0000002000047882 */ /* 0x000fe20000000000 */
[----:B------:R-:W-:Y:S01]  /*0550*/  LOP3.LUT R11, R7, 0xfffffffe, RZ, 0xc0, !PT ;  /* 0xfffffffe070b7812 */ /* 0x000fe200078ec0ff */
[----:B-1----:R-:W-:Y:S01]  /*0560*/  IMAD R7, R12, R15, UR8 ;  /* 0x000000080c077e24 */ /* 0x002fe2000f8e020f */
[----:B------:R-:W1:Y:S01]  /*0570*/  F2I.U32.TRUNC.NTZ R13, R13 ;  /* 0x0000000d000d7305 */ /* 0x000e62000020f000 */
[----:B------:R-:W-:Y:S01]  /*0580*/  IMAD.IADD R3, R3, 0x1, -R0 ;  /* 0x0000000103037824 */ /* 0x000fe200078e0a00 */
[----:B------:R-:W-:-:S04]  /*0590*/  @!UP0 UIADD3 UR4, -UR4, 0x100000, URZ ;  /* 0x0010000004048890 */ /* 0x000fc8000fffe13f */
[----:B------:R-:W-:Y:S02]  /*05a0*/  @!UP0 USHF.L.U32 UR5, UR4, 0xb, URZ ;  /* 0x0000000b04058899 */ /* 0x000fe4000800063f */
[----:B------:R-:W-:Y:S01]  /*05b0*/  @!UP0 USHF.L.U32 UR4, UR4, 0x1, URZ ;  /* 0x0000000104048899 */ /* 0x000fe2000800063f */
[----:B------:R-:W-:Y:S01]  /*05c0*/  IMAD.IADD R12, R10, 0x1, -R11 ;  /* 0x000000010a0c7824 */ /* 0x000fe200078e0a0b */
[----:B---3--:R-:W-:Y:S01]  /*05d0*/  ISETP.EQ.U32.AND P2, PT, R14, 0x1, PT ;  /* 0x000000010e00780c */ /* 0x008fe20003f42070 */
[----:B------:R-:W-:Y:S01]  /*05e0*/  IMAD.SHL.U32 R11, R10, 0x4, RZ ;  /* 0x000000040a0b7824 */ /* 0x000fe200078e00ff */
[C---:B------:R-:W-:Y:S02]  /*05f0*/  ISETP.NE.AND P1, PT, R3.reuse, 0x3, PT ;  /* 0x000000030300780c */ /* 0x040fe40003f25270 */
[----:B------:R-:W-:Y:S01]  /*0600*/  ISETP.NE.AND P4, PT, R12, R7, PT ;  /* 0x000000070c00720c */ /* 0x000fe20003f85270 */
[----:B----4-:R-:W-:Y:S01]  /*0610*/  @!UP0 ULEA UR6, UR7, UR6, 0x18 ;  /* 0x0000000607068291 */ /* 0x010fe2000f8ec03f */
[----:B------:R-:W-:Y:S01]  /*0620*/  LOP3.LUT R22, R10, 0xc, R11, 0x78, !PT ;  /* 0x0000000c0a167812 */ /* 0x000fe200078e780b */
[----:B------:R-:W-:Y:S01]  /*0630*/  VOTEU.ALL UP0, P0 ;  /* 0x00000000003f7886 */ /* 0x000fe20000000000 */
[----:B------:R-:W-:Y:S01]  /*0640*/  LOP3.LUT P0, RZ, R8, 0x7, RZ, 0xc0, !PT ;  /* 0x0000000708ff7812 */ /* 0x000fe2000780c0ff */
[----:B------:R-:W-:Y:S01]  /*0650*/  VIADD R8, R2, 0xffffffff ;  /* 0xffffffff02087836 */ /* 0x000fe20000000000 */
[----:B------:R-:W-:Y:S01]  /*0660*/  ISETP.EQ.OR P1, PT, R3, RZ, !P1 ;  /* 0x000000ff0300720c */ /* 0x000fe20004f22670 */
[----:B-1----:R-:W-:Y:S01]  /*0670*/  IMAD.MOV R24, RZ, RZ, -R13 ;  /* 0x000000ffff187224 */ /* 0x002fe200078e0a0d */
[----:B------:R-:W-:-:S02]  /*0680*/  ISETP.LT.U32.AND P0, PT, R22, 0x2, !P0 ;  /* 0x000000021600780c */ /* 0x000fc40004701070 */
[----:B------:R-:W-:Y:S01]  /*0690*/  ISETP.EQ.AND P1, PT, R2, RZ, P1 ;  /* 0x000000ff0200720c */ /* 0x000fe20000f22270 */
[----:B0-----:R-:W-:Y:S01]  /*06a0*/  IMAD R11, R9, R24, R4 ;  /* 0x00000018090b7224 */ /* 0x001fe200078e0204 */
[----:B------:R-:W-:Y:S01]  /*06b0*/  ISETP.GE.U32.AND P6, PT, R8, 0x2, PT ;  /* 0x000000020800780c */ /* 0x000fe20003fc6070 */
[----:B------:R-:W0:Y:S02]  /*06c0*/  FENCE.VIEW.ASYNC.S ;  /* 0x00000000000073c6 */ /* 0x000e240000000000 */
[----:B0-----:R0:W1:Y:S01]  /*06d0*/  @!UP0 SYNCS.EXCH.64 URZ, [UR6+0x30], UR4 ;  /* 0x00003004063f85b2 */ /* 0x0010620008000100 */
[----:B------:R-:W-:Y:S02]  /*06e0*/  @P4 LEA.HI R0, R22, R22, RZ, 0x1 ;  /* 0x0000001616004211 */ /* 0x000fe400078f08ff */
[----:B------:R-:W-:Y:S02]  /*06f0*/  SEL R18, RZ, 0x1, !P1 ;  /* 0x00000001ff127807 */ /* 0x000fe40004800000 */
[----:B------:R-:W-:-:S02]  /*0700*/  @P4 SHF.R.S32.HI R0, RZ, 0x1, R0 ;  /* 0x00000001ff004819 */ /* 0x000fc40000011400 */
[----:B------:R-:W-:Y:S02]  /*0710*/  SEL R18, R18, 0x2, P6 ;  /* 0x0000000212127807 */ /* 0x000fe40003000000 */
[----:B------:R-:W-:Y:S02]  /*0720*/  @P4 ISETP.NE.AND P5, PT, R0, R11, PT ;  /* 0x0000000b0000420c */ /* 0x000fe40003fa5270 */
[----:B------:R-:W-:Y:S02]  /*0730*/  SEL R0, RZ, 0x1, !P0 ;  /* 0x00000001ff007807 */ /* 0x000fe40004000000 */
[----:B------:R-:W-:Y:S01]  /*0740*/  @P4 SEL R19, RZ, 0x1, P5 ;  /* 0x00000001ff134807 */ /* 0x000fe20002800000 */
[----:B------:R0:W2:Y:S03]  /*0750*/  @!UP1 SYNCS.EXCH.64 URZ, [UR6+0x38], UR4 ;  /* 0x00003804063f95b2 */ /* 0x0000a60008000100 */
[----:B------:R-:W-:Y:S01]  /*0760*/  LOP3.LUT R19, R19, R0, RZ, 0xc0, !PT ;  /* 0x0000000013137212 */ /* 0x000fe200078ec0ff */
[----:B------:R-:W-:Y:S01]  /*0770*/  NOP ;  /* 0x0000000000007918 */ /* 0x000fe20000000000 */
[----:B------:R-:W-:Y:S01]  /*0780*/  LOP3.LUT R0, R125, 0x7f, RZ, 0xc0, !PT ;  /* 0x0000007f7d007812 */ /* 0x000fe200078ec0ff */
[----:B------:R-:W-:Y:S06]  /*0790*/  @!P2 BRA `(.L_x_3) ;  /* 0x000000000008a947 */ /* 0x000fec0003800000 */
[----:B-12---:R-:W-:Y:S01]  /*07a0*/  UCGABAR_ARV ;  /* 0x00000000000079c7 */ /* 0x006fe20008000000 */
[----:B------:R-:W-:Y:S05]  /*07b0*/  BRA `(.L_x_4) ;  /* 0x0000000000047947 */ /* 0x000fea0003800000 */
.L_x_3:
[----:B-12---:R-:W-:Y:S01]  /*07c0*/  NOP ;  /* 0x0000000000007918 */ /* 0x006fe20000000000 */
.L_x_4:
[----:B------:R-:W1:Y:S01]  /*07d0*/  LDC R2, c[0x0][0x65c] ;  /* 0x00019700ff027b82 */ /* 0x000e620000000800 */
[----:B------:R-:W-:Y:S02]  /*07e0*/  IMAD.U32 R10, RZ, RZ, UR8 ;  /* 0x00000008ff0a7e24 */ /* 0x000fe4000f8e00ff */
[----:B------:R-:W-:Y:S01]  /*07f0*/  IMAD.MOV.U32 R11, RZ, RZ, RZ ;  /* 0x000000ffff0b7224 */ /* 0x000fe200078e00ff */
[----:B-1----:R-:W-:-:S04]  /*0800*/  ISETP.NE.AND P1, PT, R2, 0x1, PT ;  /* 0x000000010200780c */ /* 0x002fc80003f25270 */
[----:B------:R-:W-:-:S09]  /*0810*/  P2R R5, PR, RZ, 0x2 ;  /* 0x00000002ff057803 */ /* 0x000fd20000000000 */
[----:B------:R-:W1:Y:S01]  /*0820*/  @P1 LDC R17, c[0x0][0x10] ;  /* 0x00000400ff111b82 */ /* 0x000e620000000800 */
[----:B------:R-:W-:Y:S02]  /*0830*/  @P1 IMAD.MOV.U32 R5, RZ, RZ, RZ ;  /* 0x000000ffff051224 */ /* 0x000fe400078e00ff */
[----:B------:R-:W-:-:S05]  /*0840*/  @P1 IMAD.MOV.U32 R15, RZ, RZ, RZ ;  /* 0x000000ffff0f1224 */ /* 0x000fca00078e00ff */
[----:B------:R-:W2:Y:S01]  /*0850*/  @!P1 LDC R13, c[0x0][0xc] ;  /* 0x00000300ff0d9b82 */ /* 0x000ea20000000800 */
[----:B0-----:R-:W-:Y:S01]  /*0860*/  ULDC UR4, c[0x0][0xc] ;  /* 0x0000030000047ab9 */ /* 0x001fe20000000800 */
[----:B------:R-:W-:Y:S01]  /*0870*/  ULDC UR5, c[0x0][0x10] ;  /* 0x0000040000057ab9 */ /* 0x000fe20000000800 */
[----:B------:R-:W-:Y:S01]  /*0880*/  ULDC UR6, c[0x0][0x14] ;  /* 0x0000050000067ab9 */ /* 0x000fe20000000800 */
[----:B------:R-:W-:-:S04]  /*0890*/  UIMAD.WIDE.U32 UR4, UR4, UR5, URZ ;  /* 0x00000005040472a5 */ /* 0x000fc8000f8e003f */
[----:B------:R-:W-:Y:S02]  /*08a0*/  UIMAD.WIDE.U32 UR48, UR4, UR6, URZ ;  /* 0x00000006043072a5 */ /* 0x000fe4000f8e003f */
[----:B------:R-:W-:-:S04]  /*08b0*/  UIMAD UR38, UR5, UR6, URZ ;  /* 0x00000006052672a4 */ /* 0x000fc8000f8e023f */
[----:B------:R-:W-:Y:S01]  /*08c0*/  UIADD3 UR38, UR49, UR38, URZ ;  /* 0x0000002631267290 */ /* 0x000fe2000fffe03f */
[----:B-1----:R-:W-:-:S04]  /*08d0*/  @P1 IMAD.WIDE.U32 R16, R17, UR8, R4 ;  /* 0x0000000811101c25 */ /* 0x002fc8000f8e0004 */
[----:B------:R-:W-:Y:S02]  /*08e0*/  @P1 IMAD.IADD R17, R17, 0x1, R15 ;  /* 0x0000000111111824 */ /* 0x000fe400078e020f */
[----:B--2---:R-:W-:-:S04]  /*08f0*/  @!P1 IMAD.WIDE.U32 R10, R4, R13, R10 ;  /* 0x0000000d040a9225 */ /* 0x004fc800078e000a */
[----:B------:R-:W-:Y:S02]  /*0900*/  @!P1 IMAD.MOV.U32 R16, RZ, RZ, R10 ;  /* 0x000000ffff109224 */ /* 0x000fe400078e000a */
[----:B------:R-:W-:Y:S01]  /*0910*/  @!P1 IMAD.MOV.U32 R17, RZ, RZ, R11 ;  /* 0x000000ffff119224 */ /* 0x000fe200078e000b */
[----:B------:R-:W-:Y:S06]  /*0920*/  @!P2 BRA `(.L_x_5) ;  /* 0x00000000000ca947 */ /* 0x000fec0003800000 */
[----:B------:R-:W-:Y:S01]  /*0930*/  UCGABAR_WAIT ;  /* 0x0000000000007dc7 */ /* 0x000fe20008000000 */
[----:B------:R-:W-:Y:S01]  /*0940*/  CCTL.IVALL ;  /* 0x00000000ff00798f */ /* 0x000fe20002000000 */
[----:B------:R-:W-:Y:S05]  /*0950*/  BRA `(.L_x_6) ;  /* 0x0000000000047947 */ /* 0x000fea0003800000 */
.L_x_5:
[----:B------:R-:W-:Y:S06]  /*0960*/  BAR.SYNC.DEFER_BLOCKING 0x0 ;  /* 0x0000000000007b1d */ /* 0x000fec0000010000 */
.L_x_6:
[----:B------:R-:W-:Y:S05]  /*0970*/  @!P3 BRA `(.L_x_7) ;  /* 0x000000780070b947 */ /* 0x000fea0003800000 */
[----:B------:R-:W-:-:S13]  /*0980*/  ISETP.GT.U32.AND P0, PT, R8, 0x1, PT ;  /* 0x000000010800780c */ /* 0x000fda0003f04070 */
[----:B------:R-:W-:Y:S05]  /*0990*/  @P0 EXIT ;  /* 0x000000000000094d */ /* 0x000fea0003800000 */
[----:B------:R-:W-:Y:S01]  /*09a0*/  ULDC.64 UR4, c[0x0][0x650] ;  /* 0x0001940000047ab9 */ /* 0x000fe20000000a00 */
[----:B------:R-:W-:Y:S01]  /*09b0*/  PRMT R3, RZ, 0x7610, R3 ;  /* 0x00007610ff037816 */ /* 0x000fe20000000003 */
[----:B------:R-:W-:Y:S01]  /*09c0*/  IMAD.MOV.U32 R131, RZ, RZ, -0x1 ;  /* 0xffffffffff837424 */ /* 0x000fe200078e00ff */
[----:B------:R-:W-:Y:S01]  /*09d0*/  ISETP.GE.U32.AND P0, PT, R16, UR4, PT ;  /* 0x0000000410007c0c */ /* 0x000fe2000bf06070 */
[----:B------:R-:W-:Y:S02]  /*09e0*/  IMAD.MOV.U32 R130, RZ, RZ, -0x1 ;  /* 0xffffffffff827424 */ /* 0x000fe400078e00ff */
[----:B------:R-:W-:Y:S01]  /*09f0*/  IMAD.MOV.U32 R23, RZ, RZ, -0x1 ;  /* 0xffffffffff177424 */ /* 0x000fe200078e00ff */
[----:B------:R-:W-:-:S13]  /*0a00*/  ISETP.GE.U32.AND.EX P0, PT, R17, UR5, PT, P0 ;  /* 0x0000000511007c0c */ /* 0x000fda000bf06100 */
[----:B------:R-:W-:Y:S05]  /*0a10*/  @P0 BRA `(.L_x_8) ;  /* 0x00000004002c0947 */ /* 0x000fea0003800000 */
[----:B------:R-:W0:Y:S01]  /*0a20*/  LDC.64 R26, c[0x0][0x628] ;  /* 0x00018a00ff1a7b82 */ /* 0x000e220000000a00 */
[----:B------:R-:W-:Y:S02]  /*0a30*/  IMAD.MOV.U32 R10, RZ, RZ, R16 ;  /* 0x000000ffff0a7224 */ /* 0x000fe400078e0010 */
[----:B------:R-:W-:-:S05]  /*0a40*/  IMAD.MOV.U32 R11, RZ, RZ, R17 ;  /* 0x000000ffff0b7224 */ /* 0x000fca00078e0011 */
[----:B------:R-:W1:Y:S08]  /*0a50*/  LDC R8, c[0x0][0x630] ;  /* 0x00018c00ff087b82 */ /* 0x000e700000000800 */
[----:B------:R-:W2:Y:S01]  /*0a60*/  LDC.64 R28, c[0x0][0x620] ;  /* 0x00018800ff1c7b82 */ /* 0x000ea20000000a00 */
[----:B0-----:R-:W-:-:S04]  /*0a70*/  ISETP.NE.U32.AND P0, PT, R26, RZ, PT ;  /* 0x000000ff1a00720c */ /* 0x001fc80003f05070 */
[----:B------:R-:W-:-:S13]  /*0a80*/  ISETP.NE.AND.EX P0, PT, R27, RZ, PT, P0 ;  /* 0x000000ff1b00720c */ /* 0x000fda0003f05300 */
[----:B-12---:R-:W-:Y:S05]  /*0a90*/  @!P0 BRA `(.L_x_9) ;  /* 0x0000000000288947 */ /* 0x006fea0003800000 */
[----:B------:R-:W0:Y:S02]  /*0aa0*/  LDC R3, c[0x0][0x634] ;  /* 0x00018d00ff037b82 */ /* 0x000e240000000800 */
[----:B0-----:R-:W-:-:S05]  /*0ab0*/  IADD3 R3, P0, R16, R3, RZ ;  /* 0x0000000310037210 */ /* 0x001fca0007f1e0ff */
[----:B------:R-:W-:-:S04]  /*0ac0*/  IMAD.X R21, RZ, RZ, R17, P0 ;  /* 0x000000ffff157224 */ /* 0x000fc800000e0611 */
[----:B------:R-:W-:-:S04]  /*0ad0*/  IMAD.WIDE.U32 R10, R21, R26, RZ ;  /* 0x0000001a150a7225 */ /* 0x000fc800078e00ff */
[----:B------:R-:W-:-:S04]  /*0ae0*/  IMAD.WIDE.U32 R12, P0, R3, R27, R10 ;  /* 0x0000001b030c7225 */ /* 0x000fc8000780000a */
[----:B------:R-:W-:-:S04]  /*0af0*/  IMAD.WIDE.U32 R10, R3, R26, RZ ;  /* 0x0000001a030a7225 */ /* 0x000fc800078e00ff */
[----:B------:R-:W-:Y:S01]  /*0b00*/  IMAD.X R15, RZ, RZ, RZ, P0 ;  /* 0x000000ffff0f7224 */ /* 0x000fe200000e06ff */
[----:B------:R-:W-:Y:S01]  /*0b10*/  IADD3 RZ, P0, R11, R12, RZ ;  /* 0x0000000c0bff7210 */ /* 0x000fe20007f1e0ff */
[----:B------:R-:W-:-:S04]  /*0b20*/  IMAD.MOV.U32 R14, RZ, RZ, R13 ;  /* 0x000000ffff0e7224 */ /* 0x000fc800078e000d */
[----:B------:R-:W-:-:S08]  /*0b30*/  IMAD.WIDE.U32.X R10, R21, R27, R14, P0 ;  /* 0x0000001b150a7225 */ /* 0x000fd000000e040e */
.L_x_9:
[----:B------:R-:W0:Y:S01]  /*0b40*/  LDC.64 R32, c[0x0][0x640] ;  /* 0x00019000ff207b82 */ /* 0x000e220000000a00 */
[--C-:B------:R-:W-:Y:S01]  /*0b50*/  SHF.R.U64 R27, R10, R8, R11.reuse ;  /* 0x000000080a1b7219 */ /* 0x100fe2000000120b */
[----:B------:R-:W-:Y:S01]  /*0b60*/  IMAD R24, R9, R24, R4 ;  /* 0x0000001809187224 */ /* 0x000fe200078e0204 */
[----:B------:R-:W-:Y:S01]  /*0b70*/  SHF.R.U32.HI R3, RZ, R8, R11 ;  /* 0x00000008ff037219 */ /* 0x000fe2000001160b */
[----:B------:R-:W-:Y:S01]  /*0b80*/  IMAD.MOV.U32 R23, RZ, RZ, 0x1 ;  /* 0x00000001ff177424 */ /* 0x000fe200078e00ff */
[----:B------:R-:W-:-:S03]  /*0b90*/  IADD3 R5, P0, RZ, -R27, RZ ;  /* 0x8000001bff057210 */ /* 0x000fc60007f1e0ff */
[----:B------:R-:W1:Y:S02]  /*0ba0*/  LDC R12, c[0x0][0x618] ;  /* 0x00018600ff0c7b82 */ /* 0x000e640000000800 */
[----:B------:R-:W-:Y:S02]  /*0bb0*/  IMAD.X R3, RZ, RZ, ~R3, P0 ;  /* 0x000000ffff037224 */ /* 0x000fe400000e0e03 */
[----:B------:R-:W-:-:S04]  /*0bc0*/  IMAD.WIDE.U32 R10, R5, R28, R16 ;  /* 0x0000001c050a7225 */ /* 0x000fc800078e0010 */
[----:B------:R-:W2:Y:S01]  /*0bd0*/  LDC R20, c[0x0][0x608] ;  /* 0x00018200ff147b82 */ /* 0x000ea20000000800 */
[----:B------:R-:W-:Y:S02]  /*0be0*/  IMAD R8, R3, R28, RZ ;  /* 0x0000001c03087224 */ /* 0x000fe400078e02ff */
[----:B------:R-:W-:Y:S02]  /*0bf0*/  IMAD.MOV.U32 R3, RZ, RZ, -0x1 ;  /* 0xffffffffff037424 */ /* 0x000fe400078e00ff */
[----:B------:R-:W-:-:S03]  /*0c00*/  IMAD R5, R5, R29, R8 ;  /* 0x0000001d05057224 */ /* 0x000fc600078e0208 */
[----:B------:R-:W3:Y:S01]  /*0c10*/  LDC R30, c[0x0][0x658] ;  /* 0x00019600ff1e7b82 */ /* 0x000ee20000000800 */
[----:B------:R-:W-:Y:S01]  /*0c20*/  IMAD.IADD R5, R11, 0x1, R5 ;  /* 0x000000010b057824 */ /* 0x000fe200078e0205 */
[----:B0-----:R-:W-:-:S04]  /*0c30*/  ISETP.NE.U32.AND P0, PT, R32, RZ, PT ;  /* 0x000000ff2000720c */ /* 0x001fc80003f05070 */
[----:B------:R-:W-:Y:S02]  /*0c40*/  ISETP.NE.AND.EX P0, PT, R33, RZ, PT, P0 ;  /* 0x000000ff2100720c */ /* 0x000fe40003f05300 */
[----:B------:R-:W0:Y:S01]  /*0c50*/  LDC R26, c[0x0][0x600] ;  /* 0x00018000ff1a7b82 */ /* 0x000e220000000800 */
[-CC-:B-1----:R-:W-:Y:S02]  /*0c60*/  SHF.R.U64 R14, R10, R12.reuse, R5.reuse ;  /* 0x0000000c0a0e7219 */ /* 0x182fe40000001205 */
[----:B------:R-:W-:-:S05]  /*0c70*/  SHF.R.U32.HI R5, RZ, R12, R5 ;  /* 0x0000000cff057219 */ /* 0x000fca0000011605 */
[----:B------:R-:W1:Y:S01]  /*0c80*/  LDC R15, c[0x0][0x648] ;  /* 0x00019200ff0f7b82 */ /* 0x000e620000000800 */
[-CC-:B--2---:R-:W-:Y:S02]  /*0c90*/  SHF.R.U64 R29, R14, R20.reuse, R5.reuse ;  /* 0x000000140e1d7219 */ /* 0x184fe40000001205 */
[----:B------:R-:W-:-:S05]  /*0ca0*/  SHF.R.U32.HI R5, RZ, R20, R5 ;  /* 0x00000014ff057219 */ /* 0x000fca0000011605 */
[----:B------:R-:W2:Y:S01]  /*0cb0*/  LDC R21, c[0x0][0x638] ;  /* 0x00018e00ff157b82 */ /* 0x000ea20000000800 */
[-CC-:B---3--:R-:W-:Y:S02]  /*0cc0*/  SHF.R.U64 R20, R29, R30.reuse, R5.reuse ;  /* 0x0000001e1d147219 */ /* 0x188fe40000001205 */
[-C--:B------:R-:W-:Y:S02]  /*0cd0*/  SHF.L.U32 R3, R3, R30.reuse, RZ ;  /* 0x0000001e03037219 */ /* 0x080fe400000006ff */
[----:B------:R-:W-:Y:S01]  /*0ce0*/  SHF.R.U32.HI R5, RZ, R30, R5 ;  /* 0x0000001eff057219 */ /* 0x000fe20000011605 */
[----:B------:R-:W-:Y:S01]  /*0cf0*/  IMAD.MOV.U32 R4, RZ, RZ, R20 ;  /* 0x000000ffff047224 */ /* 0x000fe200078e0014 */
[----:B------:R-:W-:Y:S01]  /*0d00*/  LOP3.LUT R12, RZ, R3, RZ, 0x33, !PT ;  /* 0x00000003ff0c7212 */ /* 0x000fe200078e33ff */
[----:B------:R-:W3:Y:S01]  /*0d10*/  LDC R25, c[0x0][0x610] ;  /* 0x00018400ff197b82 */ /* 0x000ee20000000800 */
[----:B------:R-:W-:Y:S05]  /*0d20*/  @!P0 BRA `(.L_x_10) ;  /* 0x0000000000288947 */ /* 0x000fea0003800000 */
[----:B------:R-:W4:Y:S02]  /*0d30*/  LDC R3, c[0x0][0x64c] ;  /* 0x00019300ff037b82 */ /* 0x000f240000000800 */
[----:B----4-:R-:W-:-:S05]  /*0d40*/  IADD3 R3, P0, R20, R3, RZ ;  /* 0x0000000314037210 */ /* 0x010fca0007f1e0ff */
        /* <DEDUP_REMOVED lines=8> */
.L_x_10:
[----:B-1----:R-:W-:Y:S01]  /*0dd0*/  SHF.R.U64 R4, R4, R15, R5 ;  /* 0x0000000f04047219 */ /* 0x002fe20000001205 */
[----:B0-----:R-:W-:Y:S01]  /*0de0*/  VIADD R5, R26, 0xffffffff ;  /* 0xffffffff1a057836 */ /* 0x001fe20000000000 */
[----:B------:R-:W-:Y:S01]  /*0df0*/  SHF.L.U32 R3, R23, R30, RZ ;  /* 0x0000001e17037219 */ /* 0x000fe200000006ff */
[----:B------:R-:W-:Y:S01]  /*0e00*/  IMAD.MOV.U32 R23, RZ, RZ, R27 ;  /* 0x000000ffff177224 */ /* 0x000fe200078e001b */
[----:B------:R-:W-:Y:S01]  /*0e10*/  LOP3.LUT R12, R29, R12, RZ, 0xc0, !PT ;  /* 0x0000000c1d0c7212 */ /* 0x000fe200078ec0ff */
[----:B------:R-:W-:Y:S01]  /*0e20*/  IMAD.MOV R8, RZ, RZ, -R4 ;  /* 0x000000ffff087224 */ /* 0x000fe200078e0a04 */
[----:B------:R-:W-:-:S03]  /*0e30*/  SEL R7, R7, R24, !P1 ;  /* 0x0000001807077207 */ /* 0x000fc60004800000 */
[----:B------:R-:W-:Y:S01]  /*0e40*/  IMAD R12, R3, R4, R12 ;  /* 0x00000004030c7224 */ /* 0x000fe200078e020c */
[----:B------:R-:W-:Y:S01]  /*0e50*/  LOP3.LUT R4, R14, R5, RZ, 0xc0, !PT ;  /* 0x000000050e047212 */ /* 0x000fe200078ec0ff */
[----:B--2---:R-:W-:Y:S02]  /*0e60*/  IMAD R3, R8, R21, R20 ;  /* 0x0000001508037224 */ /* 0x004fe400078e0214 */
[----:B---3--:R-:W-:Y:S02]  /*0e70*/  IMAD R7, R12, R25, R7 ;  /* 0x000000190c077224 */ /* 0x008fe400078e0207 */
[----:B------:R-:W-:Y:S02]  /*0e80*/  IMAD.MOV.U32 R5, RZ, RZ, 0x1 ;  /* 0x00000001ff057424 */ /* 0x000fe400078e00ff */
[----:B------:R-:W-:-:S03]  /*0e90*/  IMAD R4, R3, R26, R4 ;  /* 0x0000001a03047224 */ /* 0x000fc600078e0204 */
[----:B------:R-:W-:Y:S02]  /*0ea0*/  PRMT R3, R5, 0x7610, R3 ;  /* 0x0000761005037816 */ /* 0x000fe40000000003 */
[----:B------:R-:W-:Y:S02]  /*0eb0*/  SEL R130, R4, R7, !P1 ;  /* 0x0000000704827207 */ /* 0x000fe40004800000 */
[----:B------:R-:W-:-:S07]  /*0ec0*/  SEL R131, R7, R4, !P1 ;  /* 0x0000000407837207 */ /* 0x000fce0004800000 */
.L_x_8:
[----:B------:R-:W-:-:S08]  /*0ed0*/  NOP ;  /* 0x0000000000007918 */ /* 0x000fd00000000000 */
[----:B------:R-:W0:Y:S02]  /*0ee0*/  USETMAXREG.TRY_ALLOC.CTAPOOL UP0, 0xe8 ;  /* 0x000000e8000079c8 */ /* 0x000e240008000600 */
[----:B0-----:R-:W-:-:S13]  /*0ef0*/  PLOP3.LUT P0, PT, PT, PT, UP0, 0x80, 0x0 ;  /* 0x000000000000781c */ /* 0x001fda0003f0f008 */
[----:B------:R-:W-:Y:S05]  /*0f00*/  @!P0 BRA `(.L_x_8) ;  /* 0xfffffffc00f08947 */ /* 0x000fea000383ffff */
[----:B------:R-:W-:Y:S01]  /*0f10*/  ULDC.64 UR4, c[0x0][0x598] ;  /* 0x0001660000047ab9 */ /* 0x000fe20000000a00 */
[----:B------:R-:W-:Y:S01]  /*0f20*/  ULDC.64 UR50, c[0x0][0x208] ;  /* 0x0000820000327ab9 */ /* 0x000fe20000000a00 */
[----:B------:R-:W-:-:S04]  /*0f30*/  ISETP.NE.U32.AND P0, PT, RZ, UR4, PT ;  /* 0x00000004ff007c0c */ /* 0x000fc8000bf05070 */
[----:B------:R-:W-:-:S13]  /*0f40*/  ISETP.NE.AND.EX P0, PT, RZ, UR5, PT, P0 ;  /* 0x00000005ff007c0c */ /* 0x000fda000bf05300 */
[----:B------:R-:W-:Y:S05]  /*0f50*/  @!P0 BRA `(.L_x_11) ;  /* 0x00000000001c8947 */ /* 0x000fea0003800000 */
[----:B------:R-:W0:Y:S02]  /*0f60*/  LDC.64 R4, c[0x0][0x598] ;  /* 0x00016600ff047b82 */ /* 0x000e240000000a00 */
[----:B0-----:R-:W2:Y:S02]  /*0f70*/  LDG.E.64 R4, desc[UR50][R4.64] ;  /* 0x0000003204047981 */ /* 0x001ea4000c1e1b00 */
[----:B--2---:R-:W-:-:S04]  /*0f80*/  ISETP.NE.U32.AND P0, PT, R4, RZ, PT ;  /* 0x000000ff0400720c */ /* 0x004fc80003f05070 */
[----:B------:R-:W-:-:S13]  /*0f90*/  ISETP.NE.AND.EX P0, PT, R5, RZ, PT, P0 ;  /* 0x000000ff0500720c */ /* 0x000fda0003f05300 */
[----:B------:R-:W-:Y:S05]  /*0fa0*/  @!P0 BRA `(.L_x_11) ;  /* 0x0000000000088947 */ /* 0x000fea0003800000 */
[----:B------:R0:W5:Y:S01]  /*0fb0*/  LD.E R122, desc[UR50][R4.64] ;  /* 0x00000032047a7980 */ /* 0x000162000c101900 */
[----:B------:R-:W-:Y:S05]  /*0fc0*/  BRA `(.L_x_12) ;  /* 0x0000000000247947 */ /* 0x000fea0003800000 */
.L_x_11:
[----:B------:R-:W-:Y:S02]  /*0fd0*/  ULDC.64 UR4, c[0x0][0x588] ;  /* 0x0001620000047ab9 */ /* 0x000fe40000000a00 */
[----:B------:R-:W-:-:S04]  /*0fe0*/  ISETP.NE.U32.AND P0, PT, RZ, UR4, PT ;  /* 0x00000004ff007c0c */ /* 0x000fc8000bf05070 */
[----:B------:R-:W-:-:S13]  /*0ff0*/  ISETP.NE.AND.EX P0, PT, RZ, UR5, PT, P0 ;  /* 0x00000005ff007c0c */ /* 0x000fda000bf05300 */
[----:B------:R-:W-:Y:S05]  /*1000*/  @!P0 BRA `(.L_x_13) ;  /* 0x00000000000c8947 */ /* 0x000fea0003800000 */
[----:B------:R-:W0:Y:S02]  /*1010*/  LDC.64 R122, c[0x0][0x588] ;  /* 0x00016200ff7a7b82 */ /* 0x000e240000000a00 */
[----:B0-----:R1:W5:Y:S01]  /*1020*/  LDG.E R122, desc[UR50][R122.64] ;  /* 0x000000327a7a7981 */ /* 0x001362000c1e1900 */
[----:B------:R-:W-:Y:S05]  /*1030*/  BRA `(.L_x_12) ;  /* 0x0000000000087947 */ /* 0x000fea0003800000 */
.L_x_13:
[----:B------:R-:W-:Y:S02]  /*1040*/  ULDC UR4, c[0x0][0x580] ;  /* 0x0001600000047ab9 */ /* 0x000fe40000000800 */
[----:B------:R-:W-:-:S07]  /*1050*/  IMAD.U32 R122, RZ, RZ, UR4 ;  /* 0x00000004ff7a7e24 */ /* 0x000fce000f8e00ff */
.L_x_12:
[----:B------:R-:W-:Y:S02]  /*1060*/  ULDC.64 UR4, c[0x0][0x5a0] ;  /* 0x0001680000047ab9 */ /* 0x000fe40000000a00 */
[----:B------:R-:W-:-:S04]  /*1070*/  ISETP.NE.U32.AND P0, PT, RZ, UR4, PT ;  /* 0x00000004ff007c0c */ /* 0x000fc8000bf05070 */
[----:B------:R-:W-:-:S13]  /*1080*/  ISETP.NE.AND.EX P0, PT, RZ, UR5, PT, P0 ;  /* 0x00000005ff007c0c */ /* 0x000fda000bf05300 */
[----:B------:R-:W-:Y:S05]  /*1090*/  @!P0 BRA `(.L_x_14) ;  /* 0x00000000001c8947 */ /* 0x000fea0003800000 */
[----:B0-----:R-:W0:Y:S02]  /*10a0*/  LDC.64 R4, c[0x0][0x5a0] ;  /* 0x00016800ff047b82 */ /* 0x001e240000000a00 */
[----:B0-----:R-:W2:Y:S02]  /*10b0*/  LDG.E.64 R4, desc[UR50][R4.64] ;  /* 0x0000003204047981 */ /* 0x001ea4000c1e1b00 */
[----:B--2---:R-:W-:-:S04]  /*10c0*/  ISETP.NE.U32.AND P0, PT, R4, RZ, PT ;  /* 0x000000ff0400720c */ /* 0x004fc80003f05070 */
[----:B------:R-:W-:-:S13]  /*10d0*/  ISETP.NE.AND.EX P0, PT, R5, RZ, PT, P0 ;  /* 0x000000ff0500720c */ /* 0x000fda0003f05300 */
[----:B------:R-:W-:Y:S05]  /*10e0*/  @!P0 BRA `(.L_x_14) ;  /* 0x0000000000088947 */ /* 0x000fea0003800000 */
[----:B-1----:R0:W5:Y:S01]  /*10f0*/  LD.E R123, desc[UR50][R4.64] ;  /* 0x00000032047b7980 */ /* 0x002162000c101900 */
[----:B------:R-:W-:Y:S05]  /*1100*/  BRA `(.L_x_15) ;  /* 0x0000000000247947 */ /* 0x000fea0003800000 */
.L_x_14:
[----:B------:R-:W-:Y:S02]  /*1110*/  ULDC.64 UR4, c[0x0][0x590] ;  /* 0x0001640000047ab9 */ /* 0x000fe40000000a00 */
[----:B------:R-:W-:-:S04]  /*1120*/  ISETP.NE.U32.AND P0, PT, RZ, UR4, PT ;  /* 0x00000004ff007c0c */ /* 0x000fc8000bf05070 */
[----:B------:R-:W-:-:S13]  /*1130*/  ISETP.NE.AND.EX P0, PT, RZ, UR5, PT, P0 ;  /* 0x00000005ff007c0c */ /* 0x000fda000bf05300 */
[----:B------:R-:W-:Y:S05]  /*1140*/  @!P0 BRA `(.L_x_16) ;  /* 0x00000000000c8947 */ /* 0x000fea0003800000 */
[----:B0-----:R-:W1:Y:S02]  /*1150*/  LDC.64 R4, c[0x0][0x590] ;  /* 0x00016400ff047b82 */ /* 0x001e640000000a00 */
[----:B-1----:R1:W5:Y:S01]  /*1160*/  LDG.E R123, desc[UR50][R4.64] ;  /* 0x00000032047b7981 */ /* 0x002362000c1e1900 */
[----:B------:R-:W-:Y:S05]  /*1170*/  BRA `(.L_x_15) ;  /* 0x0000000000087947 */ /* 0x000fea0003800000 */
.L_x_16:
[----:B------:R-:W-:Y:S02]  /*1180*/  ULDC UR4, c[0x0][0x584] ;  /* 0x0001610000047ab9 */ /* 0x000fe40000000800 */
[----:B-1----:R-:W-:-:S07]  /*1190*/  IMAD.U32 R123, RZ, RZ, UR4 ;  /* 0x00000004ff7b7e24 */ /* 0x002fce000f8e00ff */
.L_x_15:
[----:B------:R-:W-:-:S13]  /*11a0*/  LOP3.LUT P0, RZ, R3, 0xff, RZ, 0xc0, !PT ;  /* 0x000000ff03ff7812 */ /* 0x000fda000780c0ff */
[----:B------:R-:W-:Y:S05]  /*11b0*/  @!P0 EXIT ;  /* 0x000000000000894d */ /* 0x000fea0003800000 */
[----:B01----:R-:W0:Y:S01]  /*11c0*/  LDC R4, c[0x0][0x658] ;  /* 0x00019600ff047b82 */ /* 0x003e220000000800 */
[----:B------:R-:W-:Y:S01]  /*11d0*/  ULDC.64 UR6, c[0x0][0x288] ;  /* 0x0000a20000067ab9 */ /* 0x000fe20000000a00 */
[----:B------:R-:W-:Y:S01]  /*11e0*/  LOP3.LUT R6, R6, 0x1, RZ, 0xc0, !PT ;  /* 0x0000000106067812 */ /* 0x000fe200078ec0ff */
[----:B------:R-:W-:Y:S01]  /*11f0*/  UIADD3 UR4, UR7, 0xff, URZ ;  /* 0x000000ff07047890 */ /* 0x000fe2000fffe03f */
[----:B------:R-:W-:Y:S01]  /*1200*/  SHF.R.U32.HI R3, RZ, 0x2, R125 ;  /* 0x00000002ff037819 */ /* 0x000fe2000001167d */
[----:B------:R-:W-:Y:S01]  /*1210*/  IMAD.U32 R5, RZ, RZ, UR6 ;  /* 0x00000006ff057e24 */ /* 0x000fe2000f8e00ff */
[----:B------:R-:W-:Y:S01]  /*1220*/  SHF.R.U32.HI R0, RZ, 0x1, R0 ;  /* 0x00000001ff007819 */ /* 0x000fe20000011600 */
[----:B------:R-:W-:Y:S01]  /*1230*/  USHF.R.S32.HI UR5, URZ, 0x1f, UR4 ;  /* 0x0000001f3f057899 */ /* 0x000fe20008011404 */
[----:B------:R-:W-:Y:S01]  /*1240*/  IMAD.SHL.U32 R120, R6, 0x40, RZ ;  /* 0x0000004006787824 */ /* 0x000fe200078e00ff */
[----:B------:R-:W-:Y:S01]  /*1250*/  LOP3.LUT R124, R125, 0x3, RZ, 0xc0, !PT ;  /* 0x000000037d7c7812 */ /* 0x000fe200078ec0ff */
[----:B------:R-:W-:Y:S01]  /*1260*/  IMAD.MOV.U32 R121, RZ, RZ, RZ ;  /* 0x000000ffff797224 */ /* 0x000fe200078e00ff */
[----:B------:R-:W-:Y:S01]  /*1270*/  LOP3.LUT R3, R3, 0x7, RZ, 0xc0, !PT ;  /* 0x0000000703037812 */ /* 0x000fe200078ec0ff */
[----:B------:R-:W-:Y:S01]  /*1280*/  ULEA.HI UR5, UR5, UR4, URZ, 0x8 ;  /* 0x0000000405057291 */ /* 0x000fe2000f8f403f */
[----:B------:R-:W-:Y:S01]  /*1290*/  LOP3.LUT R0, R0, 0x30, RZ, 0xc0, !PT ;  /* 0x0000003000007812 */ /* 0x000fe200078ec0ff */
[----:B------:R-:W-:Y:S01]  /*12a0*/  IMAD R124, R124, -0x2, R5 ;  /* 0xfffffffe7c7c7824 */ /* 0x000fe200078e0205 */
[--C-:B------:R-:W-:Y:S01]  /*12b0*/  LOP3.LUT R120, R120, 0x40, R3.reuse, 0xe2, !PT ;  /* 0x0000004078787812 */ /* 0x100fe200078ee203 */
[----:B------:R-:W-:Y:S01]  /*12c0*/  USHF.R.S32.HI UR42, URZ, 0x8, UR5 ;  /* 0x000000083f2a7899 */ /* 0x000fe20008011405 */
[-C--:B------:R-:W-:Y:S01]  /*12d0*/  IADD3 R3, RZ, -R0.reuse, -R3 ;  /* 0x80000000ff037210 */ /* 0x080fe20007ffe803 */
[----:B------:R-:W-:Y:S01]  /*12e0*/  IMAD.MOV.U32 R5, RZ, RZ, -0x1 ;  /* 0xffffffffff057424 */ /* 0x000fe200078e00ff */
[----:B------:R-:W-:Y:S01]  /*12f0*/  LOP3.LUT R126, R125, 0x80, RZ, 0xc0, !PT ;  /* 0x000000807d7e7812 */ /* 0x000fe200078ec0ff */
[----:B------:R-:W-:Y:S01]  /*1300*/  UISETP.LT.AND UP0, UPT, UR42, 0x1, UPT ;  /* 0x000000012a00788c */ /* 0x000fe2000bf01270 */
[----:B------:R-:W-:Y:S01]  /*1310*/  LOP3.LUT R120, R120, R0, RZ, 0xfc, !PT ;  /* 0x0000000078787212 */ /* 0x000fe200078efcff */
[----:B------:R-:W-:Y:S01]  /*1320*/  IMAD R3, R6, -0x40, R3 ;  /* 0xffffffc006037824 */ /* 0x000fe200078e0203 */
[----:B------:R-:W-:Y:S01]  /*1330*/  ULDC UR4, c[0x0][0x284] ;  /* 0x0000a10000047ab9 */ /* 0x000fe20000000800 */
[----:B0-----:R-:W-:Y:S01]  /*1340*/  SHF.L.U32 R4, R5, R4, RZ ;  /* 0x0000000405047219 */ /* 0x001fe200000006ff */
[----:B------:R-:W-:Y:S01]  /*1350*/  USEL UR46, UR42, 0x1, UP0 ;  /* 0x000000012a2e7887 */ /* 0x000fe20008000000 */
[----:B------:R-:W-:Y:S01]  /*1360*/  IMAD.SHL.U32 R125, R125, 0x2, RZ ;  /* 0x000000027d7d7824 */ /* 0x000fe200078e00ff */
[----:B------:R-:W-:Y:S01]  /*1370*/  SHF.R.U32.HI R126, RZ, 0x7, R126 ;  /* 0x00000007ff7e7819 */ /* 0x000fe2000001167e */
[----:B------:R-:W-:Y:S01]  /*1380*/  VIADD R128, R3, UR4 ;  /* 0x0000000403807c36 */ /* 0x000fe20008000000 */
[----:B------:R-:W-:Y:S01]  /*1390*/  LOP3.LUT R127, RZ, R4, RZ, 0x33, !PT ;  /* 0x00000004ff7f7212 */ /* 0x000fe200078e33ff */
[----:B------:R-:W-:Y:S01]  /*13a0*/  ULDC.64 UR6, c[0x0][0x5c8] ;  /* 0x0001720000067ab9 */ /* 0x000fe20000000a00 */
[----:B------:R-:W-:-:S02]  /*13b0*/  UIADD3 UR46, UR42, -UR46, URZ ;  /* 0x8000002e2a2e7290 */ /* 0x000fc4000fffe03f */
[----:B------:R-:W-:Y:S02]  /*13c0*/  USHF.L.U64.HI UR39, UR6, 0x7, UR7 ;  /* 0x0000000706277899 */ /* 0x000fe40008010207 */
[----:B------:R-:W-:Y:S02]  /*13d0*/  USHF.L.U32 UR40, UR6, 0x7, URZ ;  /* 0x0000000706287899 */ /* 0x000fe4000800063f */
[----:B------:R-:W-:Y:S02]  /*13e0*/  USHF.L.U64.HI UR41, UR6, 0x3, UR7 ;  /* 0x0000000306297899 */ /* 0x000fe40008010207 */
[----:B------:R-:W-:Y:S02]  /*13f0*/  USHF.L.U32 UR43, UR6, 0x3, URZ ;  /* 0x00000003062b7899 */ /* 0x000fe4000800063f */
[----:B------:R-:W-:Y:S02]  /*1400*/  USHF.L.U64.HI UR44, UR6, 0x8, UR7 ;  /* 0x00000008062c7899 */ /* 0x000fe40008010207 */
[----:B------:R-:W-:Y:S01]  /*1410*/  USHF.L.U32 UR45, UR6, 0x8, URZ ;  /* 0x00000008062d7899 */ /* 0x000fe2000800063f */
[----:B------:R-:W-:Y:S01]  /*1420*/  UMOV UR36, URZ ;  /* 0x0000003f00247c82 */ /* 0x000fe20008000000 */
[----:B------:R-:W-:-:S10]  /*1430*/  UMOV UR37, URZ ;  /* 0x0000003f00257c82 */ /* 0x000fd40008000000 */
.L_x_52:
[----:B0-----:R-:W0:Y:S01]  /*1440*/  SHFL.IDX PT, R0, R126, RZ, 0x1f ;  /* 0x00001fff7e007589 */ /* 0x001e2200000e0000 */
[----:B-1----:R-:W1:Y:S01]  /*1450*/  S2UR UR7, SR_CgaCtaId ;  /* 0x00000000000779c3 */ /* 0x002e620000008800 */
[----:B------:R-:W-:Y:S01]  /*1460*/  UMOV UR6, 0x400 ;  /* 0x0000040000067882 */ /* 0x000fe20000000000 */
[----:B0-----:R-:W-:Y:S01]  /*1470*/  R2UR UR4, R0 ;  /* 0x00000000000472ca */ /* 0x001fe200000e0000 */
[----:B-1----:R-:W-:-:S12]  /*1480*/  ULEA UR6, UR7, UR6, 0x18 ;  /* 0x0000000607067291 */ /* 0x002fd8000f8ec03f */
[----:B------:R-:W-:-:S04]  /*1490*/  ULEA.HI UR5, UR4, UR4, URZ, 0x1 ;  /* 0x0000000404057291 */ /* 0x000fc8000f8f083f */
[----:B------:R-:W-:-:S04]  /*14a0*/  ULOP3.LUT UR5, UR5, 0x7fffe, URZ, 0xc0, !UPT ;  /* 0x0007fffe05057892 */ /* 0x000fc8000f8ec03f */
[----:B------:R-:W-:-:S03]  /*14b0*/  UIADD3 UR5, UR4, -UR5, URZ ;  /* 0x8000000504057290 */ /* 0x000fc6000fffe03f */
[----:B------:R-:W-:Y:S01]  /*14c0*/  ULDC UR4, c[0x0][0x28c] ;  /* 0x0000a30000047ab9 */ /* 0x000fe20000000800 */
[----:B------:R-:W-:Y:S01]  /*14d0*/  ULEA UR5, UR5, UR6, 0xd ;  /* 0x0000000605057291 */ /* 0x000fe2000f8e683f */
[----:B------:R-:W-:-:S03]  /*14e0*/  ISETP.LT.AND P0, PT, RZ, UR4, PT ;  /* 0x00000004ff007c0c */ /* 0x000fc6000bf01270 */
[----:B------:R-:W-:-:S04]  /*14f0*/  UIADD3 UR5, UR5, 0x100, URZ ;  /* 0x0000010005057890 */ /* 0x000fc8000fffe03f */
[----:B------:R-:W-:-:S04]  /*1500*/  USHF.R.U32.HI UR5, URZ, 0x4, UR5 ;  /* 0x000000043f057899 */ /* 0x000fc80008011605 */
[----:B------:R-:W-:-:S04]  /*1510*/  ULOP3.LUT UR5, UR5, 0x3fff, URZ, 0xc0, !UPT ;  /* 0x00003fff05057892 */ /* 0x000fc8000f8ec03f */
[----:B------:R-:W-:Y:S01]  /*1520*/  ULOP3.LUT UR47, UR5, 0x10000, URZ, 0xfc, !UPT ;  /* 0x00010000052f7892 */ /* 0x000fe2000f8efc3f */
[----:B------:R-:W-:Y:S11]  /*1530*/  @P0 BRA `(.L_x_17) ;  /* 0x0000000000400947 */ /* 0x000ff60003800000 */
[----:B------:R-:W-:Y:S01]  /*1540*/  MOV R0, 0x0 ;  /* 0x0000000000007802 */ /* 0x000fe20000000f00 */
[----:B------:R-:W-:Y:S01]  /*1550*/  ULDC.64 UR4, c[0x4][0x68] ;  /* 0x01001a0000047ab9 */ /* 0x000fe20000000a00 */
[----:B------:R-:W-:Y:S01]  /*1560*/  ULDC.64 UR6, c[0x4][0x8] ;  /* 0x0100020000067ab9 */ /* 0x000fe20000000a00 */
[----:B------:R-:W-:Y:S01]  /*1570*/  IMAD.U32 R4, RZ, RZ, UR4 ;  /* 0x00000004ff047e24 */ /* 0x000fe2000f8e00ff */
[----:B------:R0:W1:Y:S01]  /*1580*/  LDC.64 R14, c[0x4][R0] ;  /* 0x01000000000e7b82 */ /* 0x0000620000000a00 */
[----:B------:R-:W-:Y:S01]  /*1590*/  IMAD.U32 R5, RZ, RZ, UR5 ;  /* 0x00000005ff057e24 */ /* 0x000fe2000f8e00ff */
[----:B------:R-:W-:Y:S01]  /*15a0*/  ULDC.64 UR4, c[0x4][0x70] ;  /* 0x01001c0000047ab9 */ /* 0x000fe20000000a00 */
[----:B------:R-:W-:Y:S02]  /*15b0*/  IMAD.U32 R10, RZ, RZ, UR6 ;  /* 0x00000006ff0a7e24 */ /* 0x000fe4000f8e00ff */
[----:B------:R-:W-:Y:S02]  /*15c0*/  IMAD.U32 R6, RZ, RZ, UR4 ;  /* 0x00000004ff067e24 */ /* 0x000fe4000f8e00ff */
[----:B------:R-:W-:-:S02]  /*15d0*/  IMAD.U32 R7, RZ, RZ, UR5 ;  /* 0x00000005ff077e24 */ /* 0x000fc4000f8e00ff */
[----:B------:R-:W-:Y:S02]  /*15e0*/  IMAD.U32 R11, RZ, RZ, UR7 ;  /* 0x00000007ff0b7e24 */ /* 0x000fe4000f8e00ff */
[----:B------:R-:W-:Y:S02]  /*15f0*/  IMAD.MOV.U32 R8, RZ, RZ, 0x1e1 ;  /* 0x000001e1ff087424 */ /* 0x000fe400078e00ff */
[----:B------:R-:W-:Y:S02]  /*1600*/  IMAD.MOV.U32 R12, RZ, RZ, 0x1 ;  /* 0x00000001ff0c7424 */ /* 0x000fe400078e00ff */
[----:B0-----:R-:W-:-:S07]  /*1610*/  IMAD.MOV.U32 R13, RZ, RZ, RZ ;  /* 0x000000ffff0d7224 */ /* 0x001fce00078e00ff */
[----:B------:R-:W-:-:S07]  /*1620*/  LEPC R20, `(.L_x_17) ;  /* 0x000000001014794e */ /* 0x000fce0000000000 */
[----:B-1---5:R-:W-:Y:S05]  /*1630*/  CALL.ABS.NOINC R14 ;  /* 0x000000000e007343 */ /* 0x022fea0003c00000 */
.L_x_17:
[----:B------:R-:W-:-:S04]  /*1640*/  LOP3.LUT R0, R18, 0x1, RZ, 0xfc, !PT ;  /* 0x0000000112007812 */ /* 0x000fc800078efcff */
[----:B------:R-:W-:-:S13]  /*1650*/  ISETP.NE.AND P0, PT, R0, 0x3, PT ;  /* 0x000000030000780c */ /* 0x000fda0003f05270 */
[----:B------:R-:W-:Y:S05]  /*1660*/  @!P0 BRA `(.L_x_18) ;  /* 0x0000000000048947 */ /* 0x000fea0003800000 */
[----:B------:R-:W-:Y:S01]  /*1670*/  BPT.TRAP 0x1 ;  /* 0x000000040000795c */ /* 0x000fe20000300000 */
.L_x_18:
[----:B------:R-:W0:Y:S01]  /*1680*/  S2UR UR5, SR_CgaCtaId ;  /* 0x00000000000579c3 */ /* 0x000e220000008800 */
[----:B------:R-:W-:Y:S01]  /*1690*/  UMOV UR4, 0x400 ;  /* 0x0000040000047882 */ /* 0x000fe20000000000 */
[----:B------:R-:W-:Y:S02]  /*16a0*/  IMAD.U32 R0, RZ, RZ, UR36 ;  /* 0x00000024ff007e24 */ /* 0x000fe4000f8e00ff */
[----:B------:R-:W-:-:S03]  /*16b0*/  IMAD.U32 R3, RZ, RZ, UR37 ;  /* 0x00000025ff037e24 */ /* 0x000fc6000f8e00ff */
[----:B------:R-:W-:Y:S01]  /*16c0*/  SHF.L.U32 R0, R0, 0x1f, RZ ;  /* 0x0000001f00007819 */ /* 0x000fe200000006ff */
[----:B0-----:R-:W-:-:S06]  /*16d0*/  ULEA UR4, UR5, UR4, 0x18 ;  /* 0x0000000405047291 */ /* 0x001fcc000f8ec03f */
[----:B------:R-:W-:-:S04]  /*16e0*/  IMAD.U32 R6, RZ, RZ, UR4 ;  /* 0x00000004ff067e24 */ /* 0x000fc8000f8e00ff */
[----:B------:R-:W-:-:S04]  /*16f0*/  IMAD R3, R3, 0x8, R6 ;  /* 0x0000000803037824 */ /* 0x000fc800078e0206 */
[----:B------:R0:W1:Y:S01]  /*1700*/  SYNCS.PHASECHK.TRANS64.TRYWAIT P1, [R3+URZ], R0 ;  /* 0x00000000030075a7 */ /* 0x000062000802017f */
[----:B------:R-:W-:Y:S05]  /*1710*/  @!P0 BRA `(.L_x_19) ;  /* 0x0000000000048947 */ /* 0x000fea0003800000 */
[----:B------:R-:W-:Y:S01]  /*1720*/  BPT.TRAP 0x1 ;  /* 0x000000040000795c */ /* 0x000fe20000300000 */
.L_x_19:
[----:B------:R-:W-:-:S05]  /*1730*/  IMAD.U32 R4, RZ, RZ, UR46 ;  /* 0x0000002eff047e24 */ /* 0x000fca000f8e00ff */
[----:B------:R-:W-:Y:S01]  /*1740*/  ISETP.GE.AND P2, PT, R4, 0x1, PT ;  /* 0x000000010400780c */ /* 0x000fe20003f46270 */
[----:B-1----:R-:W-:-:S12]  /*1750*/  @P1 BRA `(.L_x_20) ;  /* 0x0000000000081947 */ /* 0x002fd80003800000 */
[----:B------:R-:W1:Y:S02]  /*1760*/  SYNCS.PHASECHK.TRANS64.TRYWAIT P1, [R3+URZ], R0 ;  /* 0x00000000030075a7 */ /* 0x000e64000802017f */
[----:B-1----:R-:W-:Y:S05]  /*1770*/  @!P1 BRA `(.L_x_21) ;  /* 0x0000008000309947 */ /* 0x002fea0003800000 */
.L_x_20:
[----:B------:R-:W-:Y:S05]  /*1780*/  WARPSYNC.ALL ;  /* 0x0000000000007948 */ /* 0x000fea0003800000 */
[----:B------:R-:W-:Y:S01]  /*1790*/  R2UR UR4, R6 ;  /* 0x00000000060472ca */ /* 0x000fe200000e0000 */
[----:B------:R-:W-:Y:S01]  /*17a0*/  UIMAD UR6, UR37, 0x1800, UR47 ;  /* 0x00001800250678a4 */ /* 0x000fe2000f8e022f */
[----:B------:R-:W-:Y:S01]  /*17b0*/  WARPGROUP.ARRIVE ;  /* 0x00000000000079c5 */ /* 0x000fe20000000000 */
[----:B------:R-:W-:Y:S01]  /*17c0*/  UMOV UR9, 0x40000040 ;  /* 0x4000004000097882 */ /* 0x000fe20000000000 */
[----:B------:R-:W-:Y:S01]  /*17d0*/  UMOV UR11, 0x40000040 ;  /* 0x40000040000b7882 */ /* 0x000fe20000000000 */
[----:B------:R-:W-:-:S02]  /*17e0*/  UIADD3 UR7, UR6, 0x400, URZ ;  /* 0x0000040006077890 */ /* 0x000fc4000fffe03f */
[----:B------:R-:W-:Y:S02]  /*17f0*/  UIADD3 UR12, UR6, 0x800, URZ ;  /* 0x00000800060c7890 */ /* 0x000fe4000fffe03f */
[----:B------:R-:W-:-:S04]  /*1800*/  UMOV UR8, UR6 ;  /* 0x0000000600087c82 */ /* 0x000fc80008000000 */
[----:B------:R-:W-:-:S04]  /*1810*/  UIADD3 UR4, UR4, 0x30100, URZ ;  /* 0x0003010004047890 */ /* 0x000fc8000fffe03f */
[----:B------:R-:W-:-:S04]  /*1820*/  USHF.R.U32.HI UR4, URZ, 0x4, UR4 ;  /* 0x000000043f047899 */ /* 0x000fc80008011604 */
[----:B------:R-:W-:-:S04]  /*1830*/  ULOP3.LUT UR4, UR4, 0x3fff, URZ, 0xc0, !UPT ;  /* 0x00003fff04047892 */ /* 0x000fc8000f8ec03f */
[----:B------:R-:W-:-:S04]  /*1840*/  ULOP3.LUT UR4, UR4, 0x10000, URZ, 0xfc, !UPT ;  /* 0x0001000004047892 */ /* 0x000fc8000f8efc3f */
[----:B------:R-:W-:-:S07]  /*1850*/  ULEA UR5, UR37, UR4, 0xa ;  /* 0x0000000425057291 */ /* 0x000fce000f8e503f */
[----:B------:R-:W-:Y:S02]  /*1860*/  UMOV UR10, UR5 ;  /* 0x00000005000a7c82 */ /* 0x000fe40008000000 */
[----:B------:R-:W-:Y:S01]  /*1870*/  IGMMA.64x64x32.S8.S8 R88, gdesc[UR8], RZ, !UPT, gsb0 ;  /* 0x01e00000085879f1 */ /* 0x000fe2000c0410ff */
[----:B------:R-:W-:Y:S01]  /*1880*/  UMOV UR8, UR7 ;  /* 0x0000000700087c82 */ /* 0x000fe20008000000 */
[----:B------:R-:W-:Y:S01]  /*1890*/  UMOV UR9, 0x40000040 ;  /* 0x4000004000097882 */ /* 0x000fe20000000000 */
[----:B------:R-:W-:Y:S01]  /*18a0*/  UIADD3 UR7, UR6, 0x402, URZ ;  /* 0x0000040206077890 */ /* 0x000fe2000fffe03f */
[----:B------:R-:W-:Y:S02]  /*18b0*/  WARPGROUP.DEPBAR.LE gsb0, 0x0 ;  /* 0x00008000000079c5 */ /* 0x000fe40000010000 */
[----:B------:R-:W-:-:S06]  /*18c0*/  WARPGROUP.ARRIVE ;  /* 0x00000000000079c5 */ /* 0x000fcc0000000000 */
[----:B------:R-:W-:Y:S01]  /*18d0*/  IGMMA.64x64x32.S8.S8 R56, gdesc[UR8], RZ, !UPT, gsb0 ;  /* 0x01e00000083879f1 */ /* 0x000fe2000c0410ff */
[----:B------:R-:W-:Y:S01]  /*18e0*/  UMOV UR8, UR12 ;  /* 0x0000000c00087c82 */ /* 0x000fe20008000000 */
[----:B------:R-:W-:Y:S01]  /*18f0*/  UMOV UR9, 0x40000040 ;  /* 0x4000004000097882 */ /* 0x000fe20000000000 */
[----:B------:R-:W-:Y:S01]  /*1900*/  UIADD3 UR12, UR6, 0x802, URZ ;  /* 0x00000802060c7890 */ /* 0x000fe2000fffe03f */
[----:B------:R-:W-:Y:S02]  /*1910*/  WARPGROUP.DEPBAR.LE gsb0, 0x0 ;  /* 0x00008000000079c5 */ /* 0x000fe40000010000 */
[----:B------:R-:W-:-:S06]  /*1920*/  WARPGROUP.ARRIVE ;  /* 0x00000000000079c5 */ /* 0x000fcc0000000000 */
[----:B------:R-:W-:Y:S01]  /*1930*/  IGMMA.64x64x32.S8.S8 R24, gdesc[UR8], RZ, !UPT, gsb0 ;  /* 0x01e00000081879f1 */ /* 0x000fe2000c0410ff */
[----:B------:R-:W-:Y:S02]  /*1940*/  UIADD3 UR8, UR6, 0x2, URZ ;  /* 0x0000000206087890 */ /* 0x000fe4000fffe03f */
[----:B------:R-:W-:Y:S01]  /*1950*/  UIADD3 UR10, UR5, 0x2, URZ ;  /* 0x00000002050a7890 */ /* 0x000fe2000fffe03f */
[----:B------:R-:W-:Y:S01]  /*1960*/  UMOV UR9, 0x40000040 ;  /* 0x4000004000097882 */ /* 0x000fe20000000000 */
[----:B------:R-:W-:Y:S01]  /*1970*/  UMOV UR11, 0x40000040 ;  /* 0x40000040000b7882 */ /* 0x000fe20000000000 */
[----:B------:R-:W-:Y:S02]  /*1980*/  WARPGROUP.DEPBAR.LE gsb0, 0x0 ;  /* 0x00008000000079c5 */ /* 0x000fe40000010000 */
[----:B------:R-:W-:-:S06]  /*1990*/  WARPGROUP.ARRIVE ;  /* 0x00000000000079c5 */ /* 0x000fcc0000000000 */
[----:B------:R-:W-:Y:S01]  /*19a0*/  IGMMA.64x64x32.S8.S8 R88, gdesc[UR8], R88, gsb0 ;  /* 0x01e00000085879f1 */ /* 0x000fe20008041058 */
[----:B------:R-:W-:Y:S01]  /*19b0*/  UMOV UR8, UR7 ;  /* 0x0000000700087c82 */ /* 0x000fe20008000000 */
[----:B------:R-:W-:Y:S01]  /*19c0*/  UMOV UR9, 0x40000040 ;  /* 0x4000004000097882 */ /* 0x000fe20000000000 */
[----:B------:R-:W-:Y:S01]  /*19d0*/  UIADD3 UR7, UR6, 0x404, URZ ;  /* 0x0000040406077890 */ /* 0x000fe2000fffe03f */
        /* <DEDUP_REMOVED lines=102> */
[----:B------:R-:W-:Y:S02]  /*2040*/  UIADD3 UR8, UR6, 0xc06, URZ ;  /* 0x00000c0606087890 */ /* 0x000fe4000fffe03f */
[----:B------:R-:W-:Y:S01]  /*2050*/  UIADD3 UR10, UR5, 0x206, URZ ;  /* 0x00000206050a7890 */ /* 0x000fe2000fffe03f */
[----:B------:R-:W-:Y:S01]  /*2060*/  UMOV UR9, 0x40000040 ;  /* 0x4000004000097882 */ /* 0x000fe20000000000 */
[----:B------:R-:W-:Y:S01]  /*2070*/  UMOV UR11, 0x40000040 ;  /* 0x40000040000b7882 */ /* 0x000fe20000000000 */
[----:B------:R-:W-:Y:S02]  /*2080*/  UIADD3 UR5, UR6, 0x1006, URZ ;  /* 0x0000100606057890 */ /* 0x000fe4000fffe03f */
[----:B------:R-:W-:Y:S01]  /*2090*/  UIADD3 UR6, UR6, 0x1406, URZ ;  /* 0x0000140606067890 */ /* 0x000fe2000fffe03f */
        /* <DEDUP_REMOVED lines=12> */
[----:B------:R-:W-:Y:S03]  /*2160*/  IGMMA.64x64x32.S8.S8 R24, gdesc[UR8], R24, gsb0 ;  /* 0x01e00000081879f1 */ /* 0x000fe60008041018 */
[----:B------:R-:W-:Y:S02]  /*2170*/  WARPGROUP.DEPBAR.LE gsb0, 0x0 ;  /* 0x00008000000079c5 */ /* 0x000fe40000010000 */
[----:B------:R-:W-:Y:S05]  /*2180*/  @!P2 BRA `(.L_x_22) ;  /* 0x0000000c0018a947 */ /* 0x000fea0003800000 */
[----:B------:R-:W-:Y:S01]  /*2190*/  UIADD3 UR5, UR37, 0x1, URZ ;  /* 0x0000000125057890 */ /* 0x000fe2000fffe03f */
[----:B01----:R-:W-:Y:S02]  /*21a0*/  IMAD.U32 R0, RZ, RZ, UR46 ;  /* 0x0000002eff007e24 */ /* 0x003fe4000f8e00ff */
[----:B------:R-:W-:Y:S01]  /*21b0*/  IMAD.U32 R3, RZ, RZ, UR37 ;  /* 0x00000025ff037e24 */ /* 0x000fe2000f8e00ff */
[----:B------:R-:W-:-:S04]  /*21c0*/  UISETP.NE.AND UP0, UPT, UR5, 0x2, UPT ;  /* 0x000000020500788c */ /* 0x000fc8000bf05270 */
[----:B------:R-:W-:Y:S02]  /*21d0*/  USEL UR6, URZ, 0x1, UP0 ;  /* 0x000000013f067887 */ /* 0x000fe40008000000 */
[----:B------:R-:W-:Y:S02]  /*21e0*/  USEL UR5, UR5, URZ, UP0 ;  /* 0x0000003f05057287 */ /* 0x000fe40008000000 */
[----:B------:R-:W-:-:S06]  /*21f0*/  ULOP3.LUT UR6, UR36, UR6, URZ, 0x3c, !UPT ;  /* 0x0000000624067292 */ /* 0x000fcc000f8e3c3f */
[----:B------:R-:W-:-:S07]  /*2200*/  IMAD.U32 R7, RZ, RZ, UR6 ;  /* 0x00000006ff077e24 */ /* 0x000fce000f8e00ff */
.L_x_29:
[----:B------:R-:W-:Y:S05]  /*2210*/  @!P0 BRA `(.L_x_23) ;  /* 0x0000000000048947 */ /* 0x000fea0003800000 */
[----:B------:R-:W-:Y:S01]  /*2220*/  BPT.TRAP 0x1 ;  /* 0x000000040000795c */ /* 0x000fe20000300000 */
.L_x_23:
[----:B------:R-:W0:Y:S01]  /*2230*/  S2UR UR7, SR_CgaCtaId ;  /* 0x00000000000779c3 */ /* 0x000e220000008800 */
[----:B------:R-:W-:Y:S01]  /*2240*/  UMOV UR6, 0x400 ;  /* 0x0000040000067882 */ /* 0x000fe20000000000 */
[----:B------:R-:W-:Y:S01]  /*2250*/  IMAD.U32 R5, RZ, RZ, UR5 ;  /* 0x00000005ff057e24 */ /* 0x000fe2000f8e00ff */
[----:B------:R-:W-:Y:S01]  /*2260*/  SHF.L.U32 R4, R7, 0x1f, RZ ;  /* 0x0000001f07047819 */ /* 0x000fe200000006ff */
[----:B0-----:R-:W-:-:S06]  /*2270*/  ULEA UR6, UR7, UR6, 0x18 ;  /* 0x0000000607067291 */ /* 0x001fcc000f8ec03f */
[----:B------:R-:W-:-:S04]  /*2280*/  IMAD.U32 R6, RZ, RZ, UR6 ;  /* 0x00000006ff067e24 */ /* 0x000fc8000f8e00ff */
[----:B------:R-:W-:-:S04]  /*2290*/  IMAD R5, R5, 0x8, R6 ;  /* 0x0000000805057824 */ /* 0x000fc800078e0206 */
[----:B------:R0:W1:Y:S01]  /*22a0*/  SYNCS.PHASECHK.TRANS64.TRYWAIT P1, [R5+URZ], R4 ;  /* 0x00000004050075a7 */ /* 0x000062000802017f */
[----:B------:R-:W-:Y:S05]  /*22b0*/  @!P0 BRA `(.L_x_24) ;  /* 0x0000000000048947 */ /* 0x000fea0003800000 */
[----:B------:R-:W-:Y:S01]  /*22c0*/  BPT.TRAP 0x1 ;  /* 0x000000040000795c */ /* 0x000fe20000300000 */
.L_x_24:
[----:B-1----:R-:W-:Y:S05]  /*22d0*/  @P1 BRA `(.L_x_25) ;  /* 0x0000000000081947 */ /* 0x002fea0003800000 */
[----:B------:R-:W1:Y:S02]  /*22e0*/  SYNCS.PHASECHK.TRANS64.TRYWAIT P1, [R5+URZ], R4 ;  /* 0x00000004050075a7 */ /* 0x000e64000802017f */
[----:B-1----:R-:W-:Y:S05]  /*22f0*/  @!P1 BRA `(.L_x_26) ;  /* 0x0000007400649947 */ /* 0x002fea0003800000 */
.L_x_25:
[----:B------:R-:W-:Y:S01]  /*2300*/  UIMAD UR7, UR5, 0x1800, UR47 ;  /* 0x00001800050778a4 */ /* 0x000fe2000f8e022f */
[----:B------:R-:W-:Y:S01]  /*2310*/  WARPGROUP.ARRIVE ;  /* 0x00000000000079c5 */ /* 0x000fe20000000000 */
[----:B------:R-:W-:Y:S01]  /*2320*/  ULEA UR6, UR5, UR4, 0xa ;  /* 0x0000000405067291 */ /* 0x000fe2000f8e503f */
[----:B------:R-:W-:Y:S01]  /*2330*/  UMOV UR9, 0x40000040 ;  /* 0x4000004000097882 */ /* 0x000fe20000000000 */
[----:B------:R-:W-:Y:S01]  /*2340*/  UMOV UR11, 0x40000040 ;  /* 0x40000040000b7882 */ /* 0x000fe20000000000 */
[----:B------:R-:W-:Y:S02]  /*2350*/  UIADD3 UR12, UR7, 0x400, URZ ;  /* 0x00000400070c7890 */ /* 0x000fe4000fffe03f */
[----:B------:R-:W-:Y:S02]  /*2360*/  UMOV UR8, UR7 ;  /* 0x0000000700087c82 */ /* 0x000fe40008000000 */
[----:B------:R-:W-:Y:S01]  /*2370*/  UMOV UR10, UR6 ;  /* 0x00000006000a7c82 */ /* 0x000fe20008000000 */
[----:B------:R-:W-:Y:S01]  /*2380*/  UIADD3 UR13, UR7, 0x800, URZ ;  /* 0x00000800070d7890 */ /* 0x000fe2000fffe03f */
[----:B------:R-:W-:Y:S01]  /*2390*/  IGMMA.64x64x32.S8.S8 R88, gdesc[UR8], R88, gsb0 ;  /* 0x01e00000085879f1 */ /* 0x000fe20008041058 */
[----:B------:R-:W-:Y:S01]  /*23a0*/  UMOV UR9, 0x40000040 ;  /* 0x4000004000097882 */ /* 0x000fe20000000000 */
[----:B------:R-:W-:Y:S01]  /*23b0*/  UMOV UR8, UR12 ;  /* 0x0000000c00087c82 */ /* 0x000fe20008000000 */
[----:B------:R-:W-:Y:S01]  /*23c0*/  UIADD3 UR12, UR7, 0x402, URZ ;  /* 0x00000402070c7890 */ /* 0x000fe2000fffe03f */
[----:B------:R-:W-:-:S02]  /*23d0*/  WARPGROUP.DEPBAR.LE gsb0, 0x0 ;  /* 0x00008000000079c5 */ /* 0x000fc40000010000 */
        /* <DEDUP_REMOVED lines=141> */
[----:B------:R-:W-:Y:S01]  /*2cb0*/  BPT.TRAP 0x1 ;  /* 0x000000040000795c */ /* 0x000fe20000300000 */
.L_x_27:
[----:B------:R-:W-:-:S13]  /*2cc0*/  ISETP.NE.AND P1, PT, R19, RZ, PT ;  /* 0x000000ff1300720c */ /* 0x000fda0003f25270 */
[----:B01----:R-:W-:-:S04]  /*2cd0*/  @P1 IMAD R4, R3, 0x8, R6 ;  /* 0x0000000803041824 */ /* 0x003fc800078e0206 */
[----:B------:R-:W-:-:S05]  /*2ce0*/  @P1 VIADD R5, R4, 0x10 ;  /* 0x0000001004051836 */ /* 0x000fca0000000000 */
[----:B------:R-:W-:-:S04]  /*2cf0*/  @P1 PRMT R5, R22, 0x654, R5 ;  /* 0x0000065416051816 */ /* 0x000fc80000000005 */
[----:B------:R0:W-:Y:S01]  /*2d00*/  @P1 SYNCS.ARRIVE.TRANS64.RED.A1T0 RZ, [R5+URZ], RZ ;  /* 0x000000ff05ff19a7 */ /* 0x0001e2000810043f */
[----:B------:R-:W-:-:S13]  /*2d10*/  ISETP.GT.U32.AND P1, PT, R18, 0x1, PT ;  /* 0x000000011200780c */ /* 0x000fda0003f24070 */
[----:B0-----:R-:W-:Y:S05]  /*2d20*/  @P1 BRA `(.L_x_28) ;  /* 0x0000000000041947 */ /* 0x001fea0003800000 */
[----:B------:R-:W-:Y:S01]  /*2d30*/  BPT.TRAP 0x1 ;  /* 0x000000040000795c */ /* 0x000fe20000300000 */
.L_x_28:
[----:B------:R-:W-:Y:S01]  /*2d40*/  UIADD3 UR5, UR5, 0x1, URZ ;  /* 0x0000000105057890 */ /* 0x000fe2000fffe03f */
[C---:B------:R-:W-:Y:S01]  /*2d50*/  ISETP.GT.AND P2, PT, R0.reuse, 0x1, PT ;  /* 0x000000010000780c */ /* 0x040fe20003f44270 */
[----:B------:R-:W-:Y:S02]  /*2d60*/  VIADD R3, R3, 0x1 ;  /* 0x0000000103037836 */ /* 0x000fe40000000000 */
[----:B------:R-:W-:Y:S01]  /*2d70*/  UISETP.NE.AND UP0, UPT, UR5, 0x2, UPT ;  /* 0x000000020500788c */ /* 0x000fe2000bf05270 */
[----:B------:R-:W-:Y:S02]  /*2d80*/  VIADD R0, R0, 0xffffffff ;  /* 0xffffffff00007836 */ /* 0x000fe40000000000 */
[C---:B------:R-:W-:Y:S01]  /*2d90*/  ISETP.NE.AND P1, PT, R3.reuse, 0x2, PT ;  /* 0x000000020300780c */ /* 0x040fe20003f25270 */
[----:B------:R-:W-:Y:S02]  /*2da0*/  USEL UR6, URZ, 0x1, UP0 ;  /* 0x000000013f067887 */ /* 0x000fe40008000000 */
[----:B------:R-:W-:Y:S01]  /*2db0*/  USEL UR5, UR5, URZ, UP0 ;  /* 0x0000003f05057287 */ /* 0x000fe20008000000 */
[----:B------:R-:W-:-:S03]  /*2dc0*/  SEL R3, R3, RZ, P1 ;  /* 0x000000ff03037207 */ /* 0x000fc60000800000 */
[----:B------:R-:W-:Y:S01]  /*2dd0*/  LOP3.LUT R7, R7, UR6, RZ, 0x3c, !PT ;  /* 0x0000000607077c12 */ /* 0x000fe2000f8e3cff */
[----:B------:R-:W-:Y:S07]  /*2de0*/  @P2 BRA `(.L_x_29) ;  /* 0xfffffff400082947 */ /* 0x000fee000383ffff */
.L_x_22:
[----:B01----:R-:W0:Y:S02]  /*2df0*/  LDC R0, c[0x0][0x28c] ;  /* 0x0000a300ff007b82 */ /* 0x003e240000000800 */
[----:B0-----:R-:W-:-:S13]  /*2e00*/  ISETP.GE.AND P1, PT, R0, 0x1, PT ;  /* 0x000000010000780c */ /* 0x001fda0003f26270 */
[----:B------:R-:W-:Y:S05]  /*2e10*/  @!P1 BRA `(.L_x_30) ;  /* 0x0000000000389947 */ /* 0x000fea0003800000 */
[----:B------:R-:W-:Y:S05]  /*2e20*/  @!P0 BRA `(.L_x_31) ;  /* 0x0000000000048947 */ /* 0x000fea0003800000 */
[----:B------:R-:W-:Y:S01]  /*2e30*/  BPT.TRAP 0x1 ;  /* 0x000000040000795c */ /* 0x000fe20000300000 */
.L_x_31:
[----:B------:R-:W-:-:S13]  /*2e40*/  ISETP.NE.AND P0, PT, R19, RZ, PT ;  /* 0x000000ff1300720c */ /* 0x000fda0003f05270 */
[----:B------:R-:W-:-:S05]  /*2e50*/  VOTEU.ANY UP0, P0 ;  /* 0x00000000003f7886 */ /* 0x000fca0000000100 */
[----:B------:R-:W-:-:S06]  /*2e60*/  @UP0 UIADD3 UR4, UR46, UR37, URZ ;  /* 0x000000252e040290 */ /* 0x000fcc000fffe03f */
[----:B------:R-:W-:-:S04]  /*2e70*/  IMAD.U32 R0, RZ, RZ, UR4 ;  /* 0x00000004ff007e24 */ /* 0x000fc8000f8e00ff */
[----:B------:R-:W-:-:S05]  /*2e80*/  @P0 IMAD.SHL.U32 R0, R0, 0x8, RZ ;  /* 0x0000000800000824 */ /* 0x000fca00078e00ff */
[----:B------:R-:W-:-:S04]  /*2e90*/  @P0 LOP3.LUT R0, R0, 0x8, RZ, 0xc0, !PT ;  /* 0x0000000800000812 */ /* 0x000fc800078ec0ff */
[----:B------:R-:W-:-:S04]  /*2ea0*/  @P0 IADD3 R3, R6, 0x10, R0 ;  /* 0x0000001006030810 */ /* 0x000fc80007ffe000 */
[----:B------:R-:W-:-:S04]  /*2eb0*/  @P0 PRMT R3, R22, 0x654, R3 ;  /* 0x0000065416030816 */ /* 0x000fc80000000003 */
[----:B------:R0:W-:Y:S01]  /*2ec0*/  @P0 SYNCS.ARRIVE.TRANS64.RED.A1T0 RZ, [R3+URZ], RZ ;  /* 0x000000ff03ff09a7 */ /* 0x0001e2000810043f */
[----:B------:R-:W-:-:S13]  /*2ed0*/  ISETP.GT.U32.AND P0, PT, R18, 0x1, PT ;  /* 0x000000011200780c */ /* 0x000fda0003f04070 */
[----:B0-----:R-:W-:Y:S05]  /*2ee0*/  @P0 BRA `(.L_x_30) ;  /* 0x0000000000040947 */ /* 0x001fea0003800000 */
[----:B------:R-:W-:Y:S01]  /*2ef0*/  BPT.TRAP 0x1 ;  /* 0x000000040000795c */ /* 0x000fe20000300000 */
.L_x_30:
[----:B------:R-:W-:Y:S01]  /*2f00*/  UIADD3 UR37, UR42, UR37, URZ ;  /* 0x000000252a257290 */ /* 0x000fe2000fffe03f */
[----:B------:R-:W-:Y:S01]  /*2f10*/  IMAD.SHL.U32 R3, R130, 0x40, RZ ;  /* 0x0000004082037824 */ /* 0x000fe200078e00ff */
[----:B------:R-:W-:Y:S01]  /*2f20*/  SHF.R.S32.HI R20, RZ, 0x1f, R23 ;  /* 0x0000001fff147819 */ /* 0x000fe20000011417 */
[----:B------:R-:W-:Y:S01]  /*2f30*/  ULDC UR10, c[0x0][0x288] ;  /* 0x0000a200000a7ab9 */ /* 0x000fe20000000800 */
[----:B------:R-:W-:Y:S01]  /*2f40*/  USHF.R.U32.HI UR4, URZ, 0x1, UR37 ;  /* 0x000000013f047899 */ /* 0x000fe20008011625 */
[----:B------:R-:W-:Y:S01]  /*2f50*/  IMAD R9, R131, 0x180, RZ ;  /* 0x0000018083097824 */ /* 0x000fe200078e02ff */
[C---:B------:R-:W-:Y:S01]  /*2f60*/  LOP3.LUT R12, R3.reuse, 0x6, R125, 0xf8, !PT ;  /* 0x00000006030c7812 */ /* 0x040fe200078ef87d */
[----:B------:R-:W-:Y:S01]  /*2f70*/  ULDC.64 UR6, c[0x0][0x5d0] ;  /* 0x0001740000067ab9 */ /* 0x000fe20000000a00 */
[----:B------:R-:W-:Y:S01]  /*2f80*/  ULOP3.LUT UR4, UR4, 0x1, URZ, 0xc0, !UPT ;  /* 0x0000000104047892 */ /* 0x000fe2000f8ec03f */
[----:B------:R-:W-:Y:S01]  /*2f90*/  ISETP.GE.AND P0, PT, R3, UR10, PT ;  /* 0x0000000a03007c0c */ /* 0x000fe2000bf06270 */
[----:B------:R-:W-:Y:S01]  /*2fa0*/  ULDC UR11, c[0x0][0x284] ;  /* 0x0000a100000b7ab9 */ /* 0x000fe20000000800 */
[----:B------:R-:W-:Y:S01]  /*2fb0*/  SHF.R.S32.HI R13, RZ, 0x1f, R12 ;  /* 0x0000001fff0d7819 */ /* 0x000fe2000001140c */
[----:B------:R-:W-:Y:S01]  /*2fc0*/  IMAD R0, R20, UR6, RZ ;  /* 0x0000000614007c24 */ /* 0x000fe2000f8e02ff */
[----:B------:R-:W-:Y:S01]  /*2fd0*/  UISETP.GT.U32.AND UP1, UPT, UR37, 0x1, UPT ;  /* 0x000000012500788c */ /* 0x000fe2000bf24070 */
[----:B------:R-:W-:Y:S01]  /*2fe0*/  ISETP.GE.OR P0, PT, R9, UR11, P0 ;  /* 0x0000000b09007c0c */ /* 0x000fe20008706670 */
[----:B------:R-:W-:Y:S01]  /*2ff0*/  UISETP.NE.U32.AND UP0, UPT, UR4, 0x1, UPT ;  /* 0x000000010400788c */ /* 0x000fe2000bf05070 */
[C---:B------:R-:W-:Y:S01]  /*3000*/  IMAD R7, R23.reuse, UR7, R0 ;  /* 0x0000000717077c24 */ /* 0x040fe2000f8e0200 */
[----:B------:R-:W-:Y:S01]  /*3010*/  UISETP.LT.U32.AND UP1, UPT, UR42, 0x2, UP1 ;  /* 0x000000022a00788c */ /* 0x000fe20008f21070 */
[----:B------:R-:W-:Y:S01]  /*3020*/  IMAD.WIDE.U32 R4, R23, UR6, R12 ;  /* 0x0000000617047c25 */ /* 0x000fe2000f8e000c */
[----:B------:R-:W-:Y:S01]  /*3030*/  UISETP.GT.U32.AND UP0, UPT, UR42, 0x1, !UP0 ;  /* 0x000000012a00788c */ /* 0x000fe2000c704070 */
[----:B------:R-:W-:-:S02]  /*3040*/  ULDC.64 UR8, c[0x0][0x5c8] ;  /* 0x0001720000087ab9 */ /* 0x000fc40000000a00 */
[----:B------:R-:W-:Y:S01]  /*3050*/  IMAD.WIDE R130, R131, 0x180, R120 ;  /* 0x0000018083827825 */ /* 0x000fe200078e0278 */
[----:B------:R-:W-:Y:S02]  /*3060*/  USEL UR5, URZ, 0x1, !UP1 ;  /* 0x000000013f057887 */ /* 0x000fe4000c800000 */
[----:B------:R-:W-:Y:S01]  /*3070*/  USEL UR4, URZ, 0x1, !UP0 ;  /* 0x000000013f047887 */ /* 0x000fe2000c000000 */
[----:B------:R-:W-:Y:S01]  /*3080*/  IMAD.IADD R5, R5, 0x1, R7 ;  /* 0x0000000105057824 */ /* 0x000fe200078e0207 */
[----:B------:R-:W-:Y:S01]  /*3090*/  ULOP3.LUT UR37, UR37, 0x1, URZ, 0xc0, !UPT ;  /* 0x0000000125257892 */ /* 0x000fe2000f8ec03f */
[----:B------:R-:W-:Y:S01]  /*30a0*/  IMAD R7, R131, UR8, RZ ;  /* 0x0000000883077c24 */ /* 0x000fe2000f8e02ff */
[----:B------:R-:W-:Y:S01]  /*30b0*/  ULOP3.LUT UR36, UR4, UR36, UR5, 0x96, !UPT ;  /* 0x0000002404247292 */ /* 0x000fe2000f8e9605 */
[----:B------:R-:W-:Y:S02]  /*30c0*/  IMAD.MOV.U32 R0, RZ, RZ, -0x1 ;  /* 0xffffffffff007424 */ /* 0x000fe400078e00ff */
[----:B------:R-:W-:-:S02]  /*30d0*/  IMAD R11, R130, UR9, R7 ;  /* 0x00000009820b7c24 */ /* 0x000fc4000f8e0207 */
[----:B------:R-:W-:Y:S01]  /*30e0*/  IMAD.WIDE.U32 R6, R130, UR8, R4 ;  /* 0x0000000882067c25 */ /* 0x000fe2000f8e0004 */
[----:B------:R-:W-:Y:S06]  /*30f0*/  @P0 BRA `(.L_x_32) ;  /* 0x0000004c00040947 */ /* 0x000fec0003800000 */
[----:B-----5:R-:W-:Y:S01]  /*3100*/  ISETP.NE.AND P0, PT, R123, RZ, PT ;  /* 0x000000ff7b00720c */ /* 0x020fe20003f05270 */
[----:B------:R-:W-:Y:S01]  /*3110*/  BSSY B0, `(.L_x_32) ;  /* 0x00004bf000007945 */ /* 0x000fe20003800000 */
[----:B------:R-:W-:Y:S02]  /*3120*/  IMAD.IADD R138, R7, 0x1, R11 ;  /* 0x00000001078a7824 */ /* 0x000fe400078e020b */
[----:B------:R-:W-:Y:S02]  /*3130*/  IMAD.IADD R8, R128, 0x1, -R9 ;  /* 0x0000000180087824 */ /* 0x000fe400078e0a09 */
[----:B------:R-:W-:-:S07]  /*3140*/  IMAD.IADD R3, R124, 0x1, -R3 ;  /* 0x000000017c037824 */ /* 0x000fce00078e0a03 */
[----:B------:R-:W-:Y:S05]  /*3150*/  @!P0 BRA `(.L_x_33) ;  /* 0x00000030003c8947 */ /* 0x000fea0003800000 */
[----:B------:R-:W0:Y:S01]  /*3160*/  LDC.64 R14, c[0x0][0x5b0] ;  /* 0x00016c00ff0e7b82 */ /* 0x000e220000000a00 */
[----:B------:R-:W-:Y:S01]  /*3170*/  ULDC.64 UR4, c[0x0][0x5b8] ;  /* 0x00016e0000047ab9 */ /* 0x000fe20000000a00 */
[----:B------:R-:W-:Y:S01]  /*3180*/  ISETP.GE.AND P1, PT, R8, 0x1, PT ;  /* 0x000000010800780c */ /* 0x000fe20003f26270 */
[----:B------:R-:W-:Y:S01]  /*3190*/  IMAD R4, R20, UR4, RZ ;  /* 0x0000000414047c24 */ /* 0x000fe2000f8e02ff */
[----:B------:R-:W-:Y:S01]  /*31a0*/  BSSY B1, `(.L_x_34) ;  /* 0x0000010000017945 */ /* 0x000fe20003800000 */
[----:B------:R-:W-:Y:S01]  /*31b0*/  IMAD.WIDE.U32 R12, R23, UR4, R12 ;  /* 0x00000004170c7c25 */ /* 0x000fe2000f8e000c */
[----:B------:R-:W-:Y:S02]  /*31c0*/  ISETP.LT.OR P3, PT, R3, 0x1, !P1 ;  /* 0x000000010300780c */ /* 0x000fe40004f61670 */
[----:B------:R-:W1:Y:S01]  /*31d0*/  LDC.64 R10, c[0x0][0x5a8] ;  /* 0x00016a00ff0a7b82 */ /* 0x000e620000000a00 */
[----:B------:R-:W-:Y:S02]  /*31e0*/  IMAD R21, R23, UR5, R4 ;  /* 0x0000000517157c24 */ /* 0x000fe4000f8e0204 */
[----:B------:R-:W-:-:S02]  /*31f0*/  IMAD.MOV.U32 R20, RZ, RZ, R12 ;  /* 0x000000ffff147224 */ /* 0x000fc400078e000c */
[----:B------:R-:W-:Y:S02]  /*3200*/  IMAD.IADD R21, R13, 0x1, R21 ;  /* 0x000000010d157824 */ /* 0x000fe400078e0215 */
[-C--:B0-----:R-:W-:Y:S01]  /*3210*/  IMAD R9, R131, R14.reuse, RZ ;  /* 0x0000000e83097224 */ /* 0x081fe200078e02ff */
[----:B------:R-:W-:Y:S01]  /*3220*/  SHF.L.U64.HI R133, R14, 0x3, R15 ;  /* 0x000000030e857819 */ /* 0x000fe2000001020f */
[----:B------:R-:W-:-:S04]  /*3230*/  IMAD.WIDE.U32 R4, R130, R14, R20 ;  /* 0x0000000e82047225 */ /* 0x000fc800078e0014 */
[----:B------:R-:W-:Y:S01]  /*3240*/  IMAD R9, R130, R15, R9 ;  /* 0x0000000f82097224 */ /* 0x000fe200078e0209 */
[----:B-1----:R-:W-:Y:S01]  /*3250*/  IADD3 R134, P0, R4, R10, RZ ;  /* 0x0000000a04867210 */ /* 0x002fe20007f1e0ff */
[----:B------:R-:W-:-:S03]  /*3260*/  IMAD.SHL.U32 R132, R14, 0x8, RZ ;  /* 0x000000080e847824 */ /* 0x000fc600078e00ff */
[----:B------:R-:W-:Y:S01]  /*3270*/  IADD3.X R135, R11, R5, R9, P0, !PT ;  /* 0x000000050b877210 */ /* 0x000fe200007fe409 */
[----:B------:R-:W-:Y:S08]  /*3280*/  @P3 BRA `(.L_x_35) ;  /* 0x0000000000043947 */ /* 0x000ff00003800000 */
[----:B------:R0:W5:Y:S02]  /*3290*/  LDG.E.U8 R129, desc[UR50][R134.64] ;  /* 0x0000003286817981 */ /* 0x000164000c1e1100 */
.L_x_35:
[----:B------:R-:W-:Y:S05]  /*32a0*/  BSYNC B1 ;  /* 0x0000000000017941 */ /* 0x000fea0003800000 */
.L_x_34:
[----:B-----5:R-:W-:Y:S01]  /*32b0*/  LOP3.LUT R4, R129, 0xffff, RZ, 0xc0, !PT ;  /* 0x0000ffff81047812 */ /* 0x020fe200078ec0ff */
[----:B------:R-:W-:Y:S01]  /*32c0*/  ULDC.64 UR4, c[0x0][0x5c0] ;  /* 0x0001700000047ab9 */ /* 0x000fe20000000a00 */
[----:B------:R-:W-:Y:S01]  /*32d0*/  IMAD.WIDE.U32 R136, R130, R14, R132 ;  /* 0x0000000e82887225 */ /* 0x000fe200078e0084 */
[----:B------:R-:W-:Y:S01]  /*32e0*/  ISETP.LT.OR P2, PT, R3, 0x2, !P1 ;  /* 0x000000020300780c */ /* 0x000fe20004f41670 */
[----:B------:R-:W-:Y:S01]  /*32f0*/  BSSY B1, `(.L_x_36) ;  /* 0x0000012000017945 */ /* 0x000fe20003800000 */
[----:B------:R-:W-:Y:S01]  /*3300*/  PRMT R5, R4, 0x8880, RZ ;  /* 0x0000888004057816 */ /* 0x000fe200000000ff */
[----:B------:R-:W-:Y:S01]  /*3310*/  IMAD.IADD R7, R9, 0x1, R137 ;  /* 0x0000000109077824 */ /* 0x000fe200078e0289 */
[----:B------:R-:W-:Y:S02]  /*3320*/  IADD3 R4, P0, R6, UR4, RZ ;  /* 0x0000000406047c10 */ /* 0x000fe4000ff1e0ff */
[----:B------:R-:W-:Y:S01]  /*3330*/  IADD3 R136, P4, P5, R12, R10, R136 ;  /* 0x0000000a0c887210 */ /* 0x000fe20007d9e088 */
[----:B------:R-:W-:Y:S01]  /*3340*/  IMAD.MOV.U32 R6, RZ, RZ, R5 ;  /* 0x000000ffff067224 */ /* 0x000fe200078e0005 */
[----:B------:R-:W-:-:S02]  /*3350*/  IADD3.X R5, R138, UR5, RZ, P0, !PT ;  /* 0x000000058a057c10 */ /* 0x000fc400087fe4ff */
[----:B------:R-:W-:Y:S01]  /*3360*/  IADD3.X R137, R21, R11, R7, P4, P5 ;  /* 0x0000000b15897210 */ /* 0x000fe200027ea407 */
[----:B------:R-:W-:Y:S01]  /*3370*/  IMAD R9, R6, R123, RZ ;  /* 0x0000007b06097224 */ /* 0x000fe200078e02ff */
[----:B------:R-:W-:-:S03]  /*3380*/  ISETP.GE.AND P0, PT, R8, 0x9, PT ;  /* 0x000000090800780c */ /* 0x000fc60003f06270 */
[----:B------:R-:W-:Y:S01]  /*3390*/  @!P3 IMAD R7, R88, R122, R9 ;  /* 0x0000007a5807b224 */ /* 0x000fe200078e0209 */
[C---:B------:R-:W-:Y:S02]  /*33a0*/  ISETP.LT.OR P5, PT, R3.reuse, 0x1, !P0 ;  /* 0x000000010300780c */ /* 0x040fe400047a1670 */
[----:B------:R-:W-:Y:S02]  /*33b0*/  ISETP.LT.OR P4, PT, R3, 0x2, !P0 ;  /* 0x000000020300780c */ /* 0x000fe40004781670 */
[----:B------:R1:W-:Y:S01]  /*33c0*/  @!P3 STG.E.U8 desc[UR50][R4.64], R7 ;  /* 0x000000070400b986 */ /* 0x0003e2000c101132 */
[----:B------:R-:W-:Y:S10]  /*33d0*/  @P2 BRA `(.L_x_37) ;  /* 0x00000000000c2947 */ /* 0x000ff40003800000 */
[----:B------:R-:W2:Y:S02]  /*33e0*/  LDG.E.U8 R129, desc[UR50][R134.64+0x1] ;  /* 0x0000013286817981 */ /* 0x000ea4000c1e1100 */
[----:B--2---:R-:W-:-:S05]  /*33f0*/  PRMT R6, R129, 0x8880, RZ ;  /* 0x0000888081067816 */ /* 0x004fca00000000ff */
[----:B------:R-:W-:-:S07]  /*3400*/  IMAD R9, R6, R123, RZ ;  /* 0x0000007b06097224 */ /* 0x000fce00078e02ff */
.L_x_37:
[----:B------:R-:W-:Y:S05]  /*3410*/  BSYNC B1 ;  /* 0x0000000000017941 */ /* 0x000fea0003800000 */
.L_x_36:
[----:B------:R-:W-:Y:S01]  /*3420*/  @!P2 IMAD R89, R89, R122, R9 ;  /* 0x0000007a5959a224 */ /* 0x000fe200078e0209 */
[----:B------:R-:W-:Y:S01]  /*3430*/  IADD3 R6, P3, R4, UR43, RZ ;  /* 0x0000002b04067c10 */ /* 0x000fe2000ff7e0ff */
[----:B------:R-:W-:Y:S03]  /*3440*/  BSSY B1, `(.L_x_38) ;  /* 0x0000007000017945 */ /* 0x000fe60003800000 */
[----:B------:R2:W-:Y:S01]  /*3450*/  @!P2 STG.E.U8 desc[UR50][R4.64+0x1], R89 ;  /* 0x000001590400a986 */ /* 0x0005e2000c101132 */
[----:B-1----:R-:W-:Y:S01]  /*3460*/  IADD3.X R7, R5, UR41, RZ, P3, !PT ;  /* 0x0000002905077c10 */ /* 0x002fe20009ffe4ff */
[----:B------:R-:W-:Y:S07]  /*3470*/  @P5 BRA `(.L_x_39) ;  /* 0x00000000000c5947 */ /* 0x000fee0003800000 */
[----:B------:R-:W3:Y:S02]  /*3480*/  LDG.E.U8 R129, desc[UR50][R136.64] ;  /* 0x0000003288817981 */ /* 0x000ee4000c1e1100 */
[----:B---3--:R-:W-:-:S05]  /*3490*/  PRMT R88, R129, 0x8880, RZ ;  /* 0x0000888081587816 */ /* 0x008fca00000000ff */
[----:B------:R-:W-:-:S07]  /*34a0*/  IMAD R9, R88, R123, RZ ;  /* 0x0000007b58097224 */ /* 0x000fce00078e02ff */
.L_x_39:
[----:B------:R-:W-:Y:S05]  /*34b0*/  BSYNC B1 ;  /* 0x0000000000017941 */ /* 0x000fea0003800000 */
.L_x_38:
[----:B------:R-:W-:Y:S01]  /*34c0*/  @!P5 IMAD R23, R90, R122, R9 ;  /* 0x0000007a5a17d224 */ /* 0x000fe200078e0209 */
[----:B------:R-:W-:Y:S04]  /*34d0*/  BSSY B1, `(.L_x_40) ;  /* 0x0000006000017945 */ /* 0x000fe80003800000 */
[----:B------:R1:W-:Y:S01]  /*34e0*/  @!P5 STG.E.U8 desc[UR50][R6.64], R23 ;  /* 0x000000170600d986 */ /* 0x0003e2000c101132 */
[----:B------:R-:W-:Y:S05]  /*34f0*/  @P4 BRA `(.L_x_41) ;  /* 0x00000000000c4947 */ /* 0x000fea0003800000 */
[----:B------:R-:W3:Y:S02]  /*3500*/  LDG.E.U8 R129, desc[UR50][R136.64+0x1] ;  /* 0x0000013288817981 */ /* 0x000ee4000c1e1100 */
[----:B---3--:R-:W-:-:S05]  /*3510*/  PRMT R88, R129, 0x8880, RZ ;  /* 0x0000888081587816 */ /* 0x008fca00000000ff */
[----:B------:R-:W-:-:S07]  /*3520*/  IMAD R9, R88, R123, RZ ;  /* 0x0000007b58097224 */ /* 0x000fce00078e02ff */
.L_x_41:
[----:B------:R-:W-:Y:S05]  /*3530*/  BSYNC B1 ;  /* 0x0000000000017941 */ /* 0x000fea0003800000 */
.L_x_40:
[----:B------:R-:W-:Y:S01]  /*3540*/  ISETP.LT.OR P3, PT, R3, 0x9, !P1 ;  /* 0x000000090300780c */ /* 0x000fe20004f61670 */
[----:B------:R-:W-:Y:S01]  /*3550*/  @!P4 IMAD R91, R91, R122, R9 ;  /* 0x0000007a5b5bc224 */ /* 0x000fe200078e0209 */
[----:B------:R-:W-:Y:S01]  /*3560*/  BSSY B1, `(.L_x_42) ;  /* 0x0000009000017945 */ /* 0x000fe20003800000 */
[C---:B------:R-:W-:Y:S02]  /*3570*/  ISETP.LT.OR P2, PT, R3.reuse, 0xa, !P1 ;  /* 0x0000000a0300780c */ /* 0x040fe40004f41670 */
[C---:B------:R-:W-:Y:S01]  /*3580*/  ISETP.LT.OR P5, PT, R3.reuse, 0x9, !P0 ;  /* 0x000000090300780c */ /* 0x040fe200047a1670 */
[----:B------:R3:W-:Y:S01]  /*3590*/  @!P4 STG.E.U8 desc[UR50][R6.64+0x1], R91 ;  /* 0x0000015b0600c986 */ /* 0x0007e2000c101132 */
[----:B------:R-:W-:-:S06]  /*35a0*/  ISETP.LT.OR P4, PT, R3, 0xa, !P0 ;  /* 0x0000000a0300780c */ /* 0x000fcc0004781670 */
[----:B------:R-:W-:Y:S07]  /*35b0*/  @P3 BRA `(.L_x_43) ;  /* 0x00000000000c3947 */ /* 0x000fee0003800000 */
[----:B------:R-:W4:Y:S02]  /*35c0*/  LDG.E.U8 R129, desc[UR50][R134.64+0x8] ;  /* 0x0000083286817981 */ /* 0x000f24000c1e1100 */
[----:B----4-:R-:W-:-:S05]  /*35d0*/  PRMT R88, R129, 0x8880, RZ ;  /* 0x0000888081587816 */ /* 0x010fca00000000ff */
[----:B------:R-:W-:-:S07]  /*35e0*/  IMAD R9, R88, R123, RZ ;  /* 0x0000007b58097224 */ /* 0x000fce00078e02ff */
.L_x_43:
[----:B------:R-:W-:Y:S05]  /*35f0*/  BSYNC B1 ;  /* 0x0000000000017941 */ /* 0x000fea0003800000 */
.L_x_42:
[----:B-1----:R-:W-:Y:S01]  /*3600*/  @!P3 IMAD R23, R92, R122, R9 ;  /* 0x0000007a5c17b224 */ /* 0x002fe200078e0209 */
[----:B------:R-:W-:Y:S04]  /*3610*/  BSSY B1, `(.L_x_44) ;  /* 0x0000006000017945 */ /* 0x000fe80003800000 */
[----:B------:R1:W-:Y:S01]  /*3620*/  @!P3 STG.E.U8 desc[UR50][R4.64+0x8], R23 ;  /* 0x000008170400b986 */ /* 0x0003e2000c101132 */
[----:B------:R-:W-:Y:S05]  /*3630*/  @P2 BRA `(.L_x_45) ;  /* 0x00000000000c2947 */ /* 0x000fea0003800000 */
[----:B------:R-:W4:Y:S02]  /*3640*/  LDG.E.U8 R129, desc[UR50][R134.64+0x9] ;  /* 0x0000093286817981 */ /* 0x000f24000c1e1100 */
[----:B----4-:R-:W-:-:S05]  /*3650*/  PRMT R88, R129, 0x8880, RZ ;  /* 0x0000888081587816 */ /* 0x010fca00000000ff */
[----:B------:R-:W-:-:S07]  /*3660*/  IMAD R9, R88, R123, RZ ;  /* 0x0000007b58097224 */ /* 0x000fce00078e02ff */
.L_x_45:
[----:B------:R-:W-:Y:S05]  /*3670*/  BSYNC B1 ;  /* 0x0000000000017941 */ /* 0x000fea0003800000 */
.L_x_44:
[----:B------:R-:W-:Y:S01]  /*3680*/  @!P2 IMAD R93, R93, R122, R9 ;  /* 0x0000007a5d5da224 */ /* 0x000fe200078e0209 */
[----:B------:R-:W-:Y:S04]  /*3690*/  BSSY B1, `(.L_x_46) ;  /* 0x0000006000017945 */ /* 0x000fe80003800000 */
[----:B------:R4:W-:Y:S01]  /*36a0*/  @!P2 STG.E.U8 desc[UR50][R4.64+0x9], R93 ;  /* 0x0000095d0400a986 */ /* 0x0009e2000c101132 */
[----:B------:R-:W-:Y:S05]  /*36b0*/  @P5 BRA `(.L_x_47) ;  /* 0x00000000000c5947 */ /* 0x000fea0003800000 */
[----:B------:R-:W5:Y:S02]  /*36c0*/  LDG.E.U8 R129, desc[UR50][R136.64+0x8] ;  /* 0x0000083288817981 */ /* 0x000f64000c1e1100 */
[----:B-----5:R-:W-:-:S05]  /*36d0*/  PRMT R88, R129, 0x8880, RZ ;  /* 0x0000888081587816 */ /* 0x020fca00000000ff */
[----:B------:R-:W-:-:S07]  /*36e0*/  IMAD R9, R88, R123, RZ ;  /* 0x0000007b58097224 */ /* 0x000fce00078e02ff */
.L_x_47:
[----:B------:R-:W-:Y:S05]  /*36f0*/  BSYNC B1 ;  /* 0x0000000000017941 */ /* 0x000fea0003800000 */
.L_x_46:
[----:B------:R-:W-:-:S05]  /*3700*/  @!P5 IMAD R13, R94, R122, R9 ;  /* 0x0000007a5e0dd224 */ /* 0x000fca00078e0209 */
[----:B------:R5:W-:Y:S04]  /*3710*/  @!P5 STG.E.U8 desc[UR50][R6.64+0x8], R13 ;  /* 0x0000080d0600d986 */ /* 0x000be8000c101132 */
[----:B------:R-:W2:Y:S01]  /*3720*/  @!P4 LDG.E.U8 R129, desc[UR50][R136.64+0x9] ;  /* 0x000009328881c981 */ /* 0x000ea2000c1e1100 */
[----:B------:R-:W-:Y:S02]  /*3730*/  ISETP.LT.OR P2, PT, R3, 0x11, !P1 ;  /* 0x000000110300780c */ /* 0x000fe40004f41670 */
[----:B--2---:R-:W-:-:S05]  /*3740*/  @!P4 PRMT R88, R129, 0x8880, RZ ;  /* 0x000088808158c816 */ /* 0x004fca00000000ff */
[----:B------:R-:W-:-:S04]  /*3750*/  @!P4 IMAD R9, R88, R123, RZ ;  /* 0x0000007b5809c224 */ /* 0x000fc800078e02ff */
[----:B------:R-:W-:-:S05]  /*3760*/  @!P4 IMAD R95, R95, R122, R9 ;  /* 0x0000007a5f5fc224 */ /* 0x000fca00078e0209 */
[----:B------:R-:W-:Y:S04]  /*3770*/  @!P4 STG.E.U8 desc[UR50][R6.64+0x9], R95 ;  /* 0x0000095f0600c986 */ /* 0x000fe8000c101132 */
[----:B------:R-:W2:Y:S01]  /*3780*/  @!P2 LDG.E.U8 R129, desc[UR50][R134.64+0x10] ;  /* 0x000010328681a981 */ /* 0x000ea2000c1e1100 */
[----:B------:R-:W-:Y:S02]  /*3790*/  ISETP.LT.OR P3, PT, R3, 0x12, !P1 ;  /* 0x000000120300780c */ /* 0x000fe40004f61670 */
[----:B--2---:R-:W-:-:S05]  /*37a0*/  @!P2 PRMT R88, R129, 0x8880, RZ ;  /* 0x000088808158a816 */ /* 0x004fca00000000ff */
[----:B------:R-:W-:-:S04]  /*37b0*/  @!P2 IMAD R9, R88, R123, RZ ;  /* 0x0000007b5809a224 */ /* 0x000fc800078e02ff */
[----:B-----5:R-:W-:-:S05]  /*37c0*/  @!P2 IMAD R13, R96, R122, R9 ;  /* 0x0000007a600da224 */ /* 0x020fca00078e0209 */
[----:B------:R2:W-:Y:S04]  /*37d0*/  @!P2 STG.E.U8 desc[UR50][R4.64+0x10], R13 ;  /* 0x0000100d0400a986 */ /* 0x0005e8000c101132 */
[----:B------:R-:W5:Y:S01]  /*37e0*/  @!P3 LDG.E.U8 R129, desc[UR50][R134.64+0x11] ;  /* 0x000011328681b981 */ /* 0x000f62000c1e1100 */
[----:B------:R-:W-:Y:S02]  /*37f0*/  ISETP.LT.OR P2, PT, R3, 0x11, !P0 ;  /* 0x000000110300780c */ /* 0x000fe40004741670 */
[----:B-----5:R-:W-:-:S05]  /*3800*/  @!P3 PRMT R88, R129, 0x8880, RZ ;  /* 0x000088808158b816 */ /* 0x020fca00000000ff */
[----:B------:R-:W-:-:S04]  /*3810*/  @!P3 IMAD R9, R88, R123, RZ ;  /* 0x0000007b5809b224 */ /* 0x000fc800078e02ff */
[----:B------:R-:W-:-:S05]  /*3820*/  @!P3 IMAD R97, R97, R122, R9 ;  /* 0x0000007a6161b224 */ /* 0x000fca00078e0209 */
[----:B------:R-:W-:Y:S04]  /*3830*/  @!P3 STG.E.U8 desc[UR50][R4.64+0x11], R97 ;  /* 0x000011610400b986 */ /* 0x000fe8000c101132 */
[----:B------:R-:W5:Y:S01]  /*3840*/  @!P2 LDG.E.U8 R129, desc[UR50][R136.64+0x10] ;  /* 0x000010328881a981 */ /* 0x000f62000c1e1100 */
[----:B------:R-:W-:Y:S02]  /*3850*/  ISETP.LT.OR P3, PT, R3, 0x12, !P0 ;  /* 0x000000120300780c */ /* 0x000fe40004761670 */
[----:B-----5:R-:W-:-:S05]  /*3860*/  @!P2 PRMT R88, R129, 0x8880, RZ ;  /* 0x000088808158a816 */ /* 0x020fca00000000ff */
[----:B------:R-:W-:-:S04]  /*3870*/  @!P2 IMAD R9, R88, R123, RZ ;  /* 0x0000007b5809a224 */ /* 0x000fc800078e02ff */
[----:B--2---:R-:W-:-:S05]  /*3880*/  @!P2 IMAD R13, R98, R122, R9 ;  /* 0x0000007a620da224 */ /* 0x004fca00078e0209 */
        /* <DEDUP_REMOVED lines=122> */
[----:B---3--:R-:W-:-:S05]  /*4030*/  IADD3 R91, P1, R130, 0x80, RZ ;  /* 0x00000080825b7810 */ /* 0x008fca0007f3e0ff */
[----:B-1----:R-:W-:Y:S01]  /*4040*/  IMAD.X R23, RZ, RZ, R131, P1 ;  /* 0x000000ffff177224 */ /* 0x002fe200008e0683 */
[----:B------:R-:W-:Y:S01]  /*4050*/  ISETP.GE.AND P1, PT, R8, 0x81, PT ;  /* 0x000000810800780c */ /* 0x000fe20003f26270 */
[----:B------:R-:W-:-:S03]  /*4060*/  IMAD.WIDE.U32 R88, R91, R14, R20 ;  /* 0x0000000e5b587225 */ /* 0x000fc600078e0014 */
[----:B------:R-:W-:Y:S01]  /*4070*/  ISETP.LT.OR P3, PT, R3, 0x1, !P1 ;  /* 0x000000010300780c */ /* 0x000fe20004f61670 */
[----:B------:R-:W-:Y:S01]  /*4080*/  IMAD R92, R23, R14, RZ ;  /* 0x0000000e175c7224 */ /* 0x000fe200078e02ff */
[----:B------:R-:W-:-:S03]  /*4090*/  IADD3 R88, P2, R88, R10, RZ ;  /* 0x0000000a58587210 */ /* 0x000fc60007f5e0ff */
[----:B------:R-:W-:-:S05]  /*40a0*/  IMAD R23, R91, R15, R92 ;  /* 0x0000000f5b177224 */ /* 0x000fca00078e025c */
[----:B------:R-:W-:Y:S02]  /*40b0*/  IADD3.X R89, R11, R89, R23, P2, !PT ;  /* 0x000000590b597210 */ /* 0x000fe400017fe417 */
[----:B-----5:R-:W-:-:S05]  /*40c0*/  @!P0 PRMT R90, R129, 0x8880, RZ ;  /* 0x00008880815a8816 */ /* 0x020fca00000000ff */
[----:B------:R-:W-:-:S04]  /*40d0*/  @!P0 IMAD R9, R90, R123, RZ ;  /* 0x0000007b5a098224 */ /* 0x000fc800078e02ff */
[----:B------:R-:W-:-:S05]  /*40e0*/  @!P0 IMAD R119, R119, R122, R9 ;  /* 0x0000007a77778224 */ /* 0x000fca00078e0209 */
[----:B------:R-:W-:Y:S04]  /*40f0*/  @!P0 STG.E.U8 desc[UR50][R6.64+0x39], R119 ;  /* 0x0000397706008986 */ /* 0x000fe8000c101132 */
[----:B------:R-:W3:Y:S01]  /*4100*/  @!P3 LDG.E.U8 R129, desc[UR50][R88.64] ;  /* 0x000000325881b981 */ /* 0x000ee2000c1e1100 */
[----:B------:R-:W-:Y:S02]  /*4110*/  ISETP.LT.OR P2, PT, R3, 0x2, !P1 ;  /* 0x000000020300780c */ /* 0x000fe40004f41670 */
[----:B------:R-:W-:-:S04]  /*4120*/  @!P3 IADD3 R92, P0, R4, UR40, RZ ;  /* 0x00000028045cbc10 */ /* 0x000fc8000ff1e0ff */
[----:B----4-:R-:W-:Y:S02]  /*4130*/  @!P3 IADD3.X R93, R5, UR39, RZ, P0, !PT ;  /* 0x00000027055dbc10 */ /* 0x010fe400087fe4ff */
[----:B---3--:R-:W-:-:S05]  /*4140*/  @!P3 PRMT R90, R129, 0x8880, RZ ;  /* 0x00008880815ab816 */ /* 0x008fca00000000ff */
[----:B------:R-:W-:-:S04]  /*4150*/  @!P3 IMAD R9, R90, R123, RZ ;  /* 0x0000007b5a09b224 */ /* 0x000fc800078e02ff */
[----:B--2---:R-:W-:-:S05]  /*4160*/  @!P3 IMAD R13, R56, R122, R9 ;  /* 0x0000007a380db224 */ /* 0x004fca00078e0209 */
[----:B------:R1:W-:Y:S04]  /*4170*/  @!P3 STG.E.U8 desc[UR50][R92.64], R13 ;  /* 0x0000000d5c00b986 */ /* 0x0003e8000c101132 */
[----:B------:R-:W2:Y:S01]  /*4180*/  @!P2 LDG.E.U8 R129, desc[UR50][R88.64+0x1] ;  /* 0x000001325881a981 */ /* 0x000ea2000c1e1100 */
[----:B------:R-:W-:Y:S01]  /*4190*/  IMAD.WIDE.U32 R90, R91, R14, R132 ;  /* 0x0000000e5b5a7225 */ /* 0x000fe200078e0084 */
[----:B------:R-:W-:-:S03]  /*41a0*/  ISETP.GE.AND P0, PT, R8, 0x89, PT ;  /* 0x000000890800780c */ /* 0x000fc60003f06270 */
[----:B------:R-:W-:Y:S01]  /*41b0*/  IMAD.IADD R23, R23, 0x1, R91 ;  /* 0x0000000117177824 */ /* 0x000fe200078e025b */
[----:B------:R-:W-:Y:S02]  /*41c0*/  IADD3 R90, P4, P5, R12, R10, R90 ;  /* 0x0000000a0c5a7210 */ /* 0x000fe40007d9e05a */
[----:B------:R-:W-:Y:S02]  /*41d0*/  ISETP.LT.OR P3, PT, R3, 0x1, !P0 ;  /* 0x000000010300780c */ /* 0x000fe40004761670 */
[----:B------:R-:W-:Y:S02]  /*41e0*/  IADD3.X R91, R21, R11, R23, P4, P5 ;  /* 0x0000000b155b7210 */ /* 0x000fe400027ea417 */
[----:B------:R-:W-:-:S04]  /*41f0*/  @!P2 IADD3 R94, P4, R4, UR40, RZ ;  /* 0x00000028045eac10 */ /* 0x000fc8000ff9e0ff */
[----:B------:R-:W-:Y:S02]  /*4200*/  @!P2 IADD3.X R95, R5, UR39, RZ, P4, !PT ;  /* 0x00000027055fac10 */ /* 0x000fe4000a7fe4ff */
[----:B--2---:R-:W-:-:S05]  /*4210*/  @!P2 PRMT R56, R129, 0x8880, RZ ;  /* 0x000088808138a816 */ /* 0x004fca00000000ff */
[----:B------:R-:W-:-:S04]  /*4220*/  @!P2 IMAD R9, R56, R123, RZ ;  /* 0x0000007b3809a224 */ /* 0x000fc800078e02ff */
[----:B-1----:R-:W-:-:S05]  /*4230*/  @!P2 IMAD R13, R57, R122, R9 ;  /* 0x0000007a390da224 */ /* 0x002fca00078e0209 */
[----:B------:R-:W-:Y:S04]  /*4240*/  @!P2 STG.E.U8 desc[UR50][R94.64+0x1], R13 ;  /* 0x0000010d5e00a986 */ /* 0x000fe8000c101132 */
[----:B------:R-:W2:Y:S01]  /*4250*/  @!P3 LDG.E.U8 R129, desc[UR50][R90.64] ;  /* 0x000000325a81b981 */ /* 0x000ea2000c1e1100 */
[----:B------:R-:W-:Y:S02]  /*4260*/  ISETP.LT.OR P2, PT, R3, 0x2, !P0 ;  /* 0x000000020300780c */ /* 0x000fe40004741670 */
[----:B------:R-:W-:-:S04]  /*4270*/  @!P3 IADD3 R56, P4, R6, UR40, RZ ;  /* 0x000000280638bc10 */ /* 0x000fc8000ff9e0ff */
[----:B------:R-:W-:Y:S02]  /*4280*/  @!P3 IADD3.X R57, R7, UR39, RZ, P4, !PT ;  /* 0x000000270739bc10 */ /* 0x000fe4000a7fe4ff */
[----:B--2---:R-:W-:-:S05]  /*4290*/  @!P3 PRMT R92, R129, 0x8880, RZ ;  /* 0x00008880815cb816 */ /* 0x004fca00000000ff */
[----:B------:R-:W-:-:S04]  /*42a0*/  @!P3 IMAD R9, R92, R123, RZ ;  /* 0x0000007b5c09b224 */ /* 0x000fc800078e02ff */
[----:B------:R-:W-:-:S05]  /*42b0*/  @!P3 IMAD R23, R58, R122, R9 ;  /* 0x0000007a3a17b224 */ /* 0x000fca00078e0209 */
[----:B------:R1:W-:Y:S04]  /*42c0*/  @!P3 STG.E.U8 desc[UR50][R56.64], R23 ;  /* 0x000000173800b986 */ /* 0x0003e8000c101132 */
        /* <DEDUP_REMOVED lines=8> */
[----:B------:R-:W3:Y:S01]  /*4350*/  @!P3 LDG.E.U8 R129, desc[UR50][R88.64+0x8] ;  /* 0x000008325881b981 */ /* 0x000ee2000c1e1100 */
[----:B------:R-:W-:Y:S02]  /*4360*/  ISETP.LT.OR P2, PT, R3, 0xa, !P1 ;  /* 0x0000000a0300780c */ /* 0x000fe40004f41670 */
[----:B-1----:R-:W-:-:S04]  /*4370*/  @!P3 IADD3 R56, P4, R4, UR40, RZ ;  /* 0x000000280438bc10 */ /* 0x002fc8000ff9e0ff */
[----:B------:R-:W-:Y:S02]  /*4380*/  @!P3 IADD3.X R57, R5, UR39, RZ, P4, !PT ;  /* 0x000000270539bc10 */ /* 0x000fe4000a7fe4ff */
[----:B---3--:R-:W-:-:S05]  /*4390*/  @!P3 PRMT R58, R129, 0x8880, RZ ;  /* 0x00008880813ab816 */ /* 0x008fca00000000ff */
[----:B------:R-:W-:-:S04]  /*43a0*/  @!P3 IMAD R9, R58, R123, RZ ;  /* 0x0000007b3a09b224 */ /* 0x000fc800078e02ff */
[----:B------:R-:W-:-:S05]  /*43b0*/  @!P3 IMAD R13, R60, R122, R9 ;  /* 0x0000007a3c0db224 */ /* 0x000fca00078e0209 */
[----:B------:R1:W-:Y:S04]  /*43c0*/  @!P3 STG.E.U8 desc[UR50][R56.64+0x8], R13 ;  /* 0x0000080d3800b986 */ /* 0x0003e8000c101132 */
[----:B------:R-:W3:Y:S01]  /*43d0*/  @!P2 LDG.E.U8 R129, desc[UR50][R88.64+0x9] ;  /* 0x000009325881a981 */ /* 0x000ee2000c1e1100 */
[----:B------:R-:W-:Y:S02]  /*43e0*/  ISETP.LT.OR P3, PT, R3, 0x9, !P0 ;  /* 0x000000090300780c */ /* 0x000fe40004761670 */
[----:B------:R-:W-:-:S04]  /*43f0*/  @!P2 IADD3 R58, P4, R4, UR40, RZ ;  /* 0x00000028043aac10 */ /* 0x000fc8000ff9e0ff */
[----:B--2---:R-:W-:Y:S02]  /*4400*/  @!P2 IADD3.X R59, R5, UR39, RZ, P4, !PT ;  /* 0x00000027053bac10 */ /* 0x004fe4000a7fe4ff */
[----:B---3--:R-:W-:-:S05]  /*4410*/  @!P2 PRMT R60, R129, 0x8880, RZ ;  /* 0x00008880813ca816 */ /* 0x008fca00000000ff */
        /* <DEDUP_REMOVED lines=13> */
[----:B--2---:R-:W-:-:S04]  /*44f0*/  @!P2 IADD3 R58, P4, R6, UR40, RZ ;  /* 0x00000028063aac10 */ /* 0x004fc8000ff9e0ff */
[----:B------:R-:W-:Y:S02]  /*4500*/  @!P2 IADD3.X R59, R7, UR39, RZ, P4, !PT ;  /* 0x00000027073bac10 */ /* 0x000fe4000a7fe4ff */
        /* <DEDUP_REMOVED lines=189> */
[----:B------:R-:W-:-:S05]  /*50e0*/  IADD3 R63, P0, R130, 0x100, RZ ;  /* 0x00000100823f7810 */ /* 0x000fca0007f1e0ff */
[----:B------:R-:W-:Y:S01]  /*50f0*/  IMAD.X R131, RZ, RZ, R131, P0 ;  /* 0x000000ffff837224 */ /* 0x000fe200000e0683 */
[----:B------:R-:W-:Y:S01]  /*5100*/  ISETP.GE.AND P0, PT, R8, 0x101, PT ;  /* 0x000001010800780c */ /* 0x000fe20003f06270 */
[----:B--2---:R-:W-:-:S03]  /*5110*/  IMAD.WIDE.U32 R58, R63, R14, R20 ;  /* 0x0000000e3f3a7225 */ /* 0x004fc600078e0014 */
[----:B------:R-:W-:Y:S01]  /*5120*/  ISETP.LT.OR P2, PT, R3, 0x1, !P0 ;  /* 0x000000010300780c */ /* 0x000fe20004741670 */
[----:B------:R-:W-:Y:S01]  /*5130*/  IMAD R60, R131, R14, RZ ;  /* 0x0000000e833c7224 */ /* 0x000fe200078e02ff */
[----:B-1----:R-:W-:Y:S02]  /*5140*/  IADD3 R56, P4, R58, R10, RZ ;  /* 0x0000000a3a387210 */ /* 0x002fe40007f9e0ff */
[----:B------:R-:W-:Y:S02]  /*5150*/  @!P1 IADD3 R58, P3, R6, UR40, RZ ;  /* 0x00000028063a9c10 */ /* 0x000fe4000ff7e0ff */
[----:B---3--:R-:W-:-:S05]  /*5160*/  @!P1 PRMT R23, R129, 0x8880, RZ ;  /* 0x0000888081179816 */ /* 0x008fca00000000ff */
[----:B------:R-:W-:Y:S02]  /*5170*/  @!P1 IMAD.MOV.U32 R20, RZ, RZ, R23 ;  /* 0x000000ffff149224 */ /* 0x000fe400078e0017 */
[----:B------:R-:W-:Y:S02]  /*5180*/  IMAD R23, R63, R15, R60 ;  /* 0x0000000f3f177224 */ /* 0x000fe400078e023c */
[----:B------:R-:W-:-:S03]  /*5190*/  @!P1 IMAD R9, R20, R123, RZ ;  /* 0x0000007b14099224 */ /* 0x000fc600078e02ff */
[----:B------:R-:W-:Y:S01]  /*51a0*/  IADD3.X R57, R11, R59, R23, P4, !PT ;  /* 0x0000003b0b397210 */ /* 0x000fe200027fe417 */
[----:B------:R-:W-:Y:S01]  /*51b0*/  @!P1 IMAD R87, R87, R122, R9 ;  /* 0x0000007a57579224 */ /* 0x000fe200078e0209 */
[----:B------:R-:W-:-:S05]  /*51c0*/  @!P1 IADD3.X R59, R7, UR39, RZ, P3, !PT ;  /* 0x00000027073b9c10 */ /* 0x000fca0009ffe4ff */
        /* <DEDUP_REMOVED lines=19> */
[----:B------:R-:W-:-:S04]  /*5300*/  @!P3 IMAD.MOV.U32 R8, RZ, RZ, R24 ;  /* 0x000000ffff08b224 */ /* 0x000fc800078e0018 */
[----:B------:R-:W-:-:S04]  /*5310*/  @!P3 IMAD R9, R8, R123, RZ ;  /* 0x0000007b0809b224 */ /* 0x000fc800078e02ff */
[----:B------:R-:W-:-:S05]  /*5320*/  @!P3 IMAD R25, R25, R122, R9 ;  /* 0x0000007a1919b224 */ /* 0x000fca00078e0209 */
[----:B------:R2:W-:Y:S04]  /*5330*/  @!P3 STG.E.U8 desc[UR50][R14.64+0x1], R25 ;  /* 0x000001190e00b986 */ /* 0x0005e8000c101132 */
[----:B------:R-:W3:Y:S01]  /*5340*/  @!P2 LDG.E.U8 R129, desc[UR50][R10.64] ;  /* 0x000000320a81a981 */ /* 0x000ee2000c1e1100 */
[----:B------:R-:W-:Y:S02]  /*5350*/  ISETP.LT.OR P3, PT, R3, 0x2, !P1 ;  /* 0x000000020300780c */ /* 0x000fe40004f61670 */
[----:B------:R-:W-:-:S04]  /*5360*/  @!P2 IADD3 R12, P4, R6, UR45, RZ ;  /* 0x0000002d060cac10 */ /* 0x000fc8000ff9e0ff */
[----:B-1----:R-:W-:Y:S02]  /*5370*/  @!P2 IADD3.X R13, R7, UR44, RZ, P4, !PT ;  /* 0x0000002c070dac10 */ /* 0x002fe4000a7fe4ff */
        /* <DEDUP_REMOVED lines=228> */
[----:B------:R-:W2:Y:S02]  /*61c0*/  @!P1 LDG.E.U8 R129, desc[UR50][R10.64+0x39] ;  /* 0x000039320a819981 */ /* 0x000ea4000c1e1100 */
[----:B--2---:R-:W-:-:S05]  /*61d0*/  @!P1 PRMT R8, R129, 0x8880, RZ ;  /* 0x0000888081089816 */ /* 0x004fca00000000ff */
[----:B------:R-:W-:-:S04]  /*61e0*/  @!P1 IMAD R9, R8, R123, RZ ;  /* 0x0000007b08099224 */ /* 0x000fc800078e02ff */
[----:B------:R-:W-:Y:S01]  /*61f0*/  IMAD R9, R55, R122, R9 ;  /* 0x0000007a37097224 */ /* 0x000fe200078e0209 */
[----:B-1----:R-:W-:Y:S06]  /*6200*/  @P1 BRA `(.L_x_48) ;  /* 0x0000001800bc1947 */ /* 0x002fec0003800000 */
[----:B------:R-:W-:-:S04]  /*6210*/  IADD3 R4, P0, R6, UR45, RZ ;  /* 0x0000002d06047c10 */ /* 0x000fc8000ff1e0ff */
[----:B------:R-:W-:-:S05]  /*6220*/  IADD3.X R5, R7, UR44, RZ, P0, !PT ;  /* 0x0000002c07057c10 */ /* 0x000fca00087fe4ff */
[----:B------:R1:W-:Y:S01]  /*6230*/  STG.E.U8 desc[UR50][R4.64+0x39], R9 ;  /* 0x0000390904007986 */ /* 0x0003e2000c101132 */
[----:B------:R-:W-:Y:S05]  /*6240*/  BRA `(.L_x_48) ;  /* 0x0000001800ac7947 */ /* 0x000fea0003800000 */
.L_x_33:
[C---:B------:R-:W-:Y:S01]  /*6250*/  ISETP.GE.AND P5, PT, R8.reuse, 0x1, PT ;  /* 0x000000010800780c */ /* 0x040fe20003fa6270 */
[----:B------:R-:W-:Y:S01]  /*6260*/  ULDC.64 UR4, c[0x0][0x5c0] ;  /* 0x0001700000047ab9 */ /* 0x000fe20000000a00 */
[----:B------:R-:W-:Y:S02]  /*6270*/  ISETP.GE.AND P2, PT, R8, 0x9, PT ;  /* 0x000000090800780c */ /* 0x000fe40003f46270 */
[C---:B------:R-:W-:Y:S02]  /*6280*/  ISETP.LT.OR P1, PT, R3.reuse, 0x1, !P5 ;  /* 0x000000010300780c */ /* 0x040fe40006f21670 */
[C---:B------:R-:W-:Y:S02]  /*6290*/  ISETP.LT.OR P4, PT, R3.reuse, 0x2, !P5 ;  /* 0x000000020300780c */ /* 0x040fe40006f81670 */
[----:B------:R-:W-:Y:S02]  /*62a0*/  IADD3 R6, P0, R6, UR4, RZ ;  /* 0x0000000406067c10 */ /* 0x000fe4000ff1e0ff */
[----:B------:R-:W-:-:S02]  /*62b0*/  ISETP.LT.OR P3, PT, R3, 0x2, !P2 ;  /* 0x000000020300780c */ /* 0x000fc40005761670 */
[----:B------:R-:W-:Y:S02]  /*62c0*/  IADD3.X R7, R138, UR5, RZ, P0, !PT ;  /* 0x000000058a077c10 */ /* 0x000fe400087fe4ff */
[----:B------:R-:W-:-:S03]  /*62d0*/  ISETP.LT.OR P0, PT, R3, 0x1, !P2 ;  /* 0x000000010300780c */ /* 0x000fc60005701670 */
[-C--:B------:R-:W-:Y:S02]  /*62e0*/  @!P1 IMAD R9, R88, R122.reuse, RZ ;  /* 0x0000007a58099224 */ /* 0x080fe400078e02ff */
[----:B------:R-:W-:-:S03]  /*62f0*/  @!P4 IMAD R89, R89, R122, RZ ;  /* 0x0000007a5959c224 */ /* 0x000fc600078e02ff */
[----:B------:R0:W-:Y:S01]  /*6300*/  @!P1 STG.E.U8 desc[UR50][R6.64], R9 ;  /* 0x0000000906009986 */ /* 0x0001e2000c101132 */
[----:B------:R-:W-:Y:S01]  /*6310*/  IADD3 R4, P1, R6, UR43, RZ ;  /* 0x0000002b06047c10 */ /* 0x000fe2000ff3e0ff */
[-C--:B------:R-:W-:Y:S02]  /*6320*/  @!P3 IMAD R91, R91, R122.reuse, RZ ;  /* 0x0000007a5b5bb224 */ /* 0x080fe400078e02ff */
[----:B------:R-:W-:Y:S01]  /*6330*/  @!P4 STG.E.U8 desc[UR50][R6.64+0x1], R89 ;  /* 0x000001590600c986 */ /* 0x000fe2000c101132 */
[----:B------:R-:W-:Y:S01]  /*6340*/  ISETP.LT.OR P4, PT, R3, 0x9, !P5 ;  /* 0x000000090300780c */ /* 0x000fe20006f81670 */
[----:B------:R-:W-:Y:S01]  /*6350*/  @!P0 IMAD R11, R90, R122, RZ ;  /* 0x0000007a5a0b8224 */ /* 0x000fe200078e02ff */
[----:B------:R-:W-:Y:S02]  /*6360*/  IADD3.X R5, R7, UR41, RZ, P1, !PT ;  /* 0x0000002907057c10 */ /* 0x000fe40008ffe4ff */
[----:B------:R-:W-:-:S03]  /*6370*/  ISETP.LT.OR P1, PT, R3, 0xa, !P5 ;  /* 0x0000000a0300780c */ /* 0x000fc60006f21670 */
[----:B------:R-:W-:Y:S01]  /*6380*/  @!P0 STG.E.U8 desc[UR50][R4.64], R11 ;  /* 0x0000000b04008986 */ /* 0x000fe2000c101132 */
[----:B------:R-:W-:-:S03]  /*6390*/  ISETP.LT.OR P0, PT, R3, 0x9, !P2 ;  /* 0x000000090300780c */ /* 0x000fc60005701670 */
[----:B------:R-:W-:Y:S01]  /*63a0*/  @!P3 STG.E.U8 desc[UR50][R4.64+0x1], R91 ;  /* 0x0000015b0400b986 */ /* 0x000fe2000c101132 */
[----:B------:R-:W-:Y:S01]  /*63b0*/  ISETP.LT.OR P3, PT, R3, 0xa, !P2 ;  /* 0x0000000a0300780c */ /* 0x000fe20005761670 */
[----:B0-----:R-:W-:-:S04]  /*63c0*/  @!P4 IMAD R9, R92, R122, RZ ;  /* 0x0000007a5c09c224 */ /* 0x001fc800078e02ff */
[-C--:B------:R-:W-:Y:S01]  /*63d0*/  @!P1 IMAD R93, R93, R122.reuse, RZ ;  /* 0x0000007a5d5d9224 */ /* 0x080fe200078e02ff */
[----:B------:R0:W-:Y:S01]  /*63e0*/  @!P4 STG.E.U8 desc[UR50][R6.64+0x8], R9 ;  /* 0x000008090600c986 */ /* 0x0001e2000c101132 */
[C---:B------:R-:W-:Y:S02]  /*63f0*/  ISETP.LT.OR P4, PT, R3.reuse, 0x11, !P5 ;  /* 0x000000110300780c */ /* 0x040fe40006f81670 */
[-C--:B------:R-:W-:Y:S01]  /*6400*/  @!P0 IMAD R13, R94, R122.reuse, RZ ;  /* 0x0000007a5e0d8224 */ /* 0x080fe200078e02ff */
[----:B------:R-:W-:Y:S01]  /*6410*/  @!P1 STG.E.U8 desc[UR50][R6.64+0x9], R93 ;  /* 0x0000095d06009986 */ /* 0x000fe2000c101132 */
[----:B------:R-:W-:Y:S02]  /*6420*/  ISETP.LT.OR P1, PT, R3, 0x12, !P5 ;  /* 0x000000120300780c */ /* 0x000fe40006f21670 */
[----:B------:R-:W-:Y:S01]  /*6430*/  @!P3 IMAD R95, R95, R122, RZ ;  /* 0x0000007a5f5fb224 */ /* 0x000fe200078e02ff */
        /* <DEDUP_REMOVED lines=61> */
[----:B------:R-:W-:-:S02]  /*6810*/  ISETP.LT.OR P0, PT, R3, 0x39, !P2 ;  /* 0x000000390300780c */ /* 0x000fc40005701670 */
[----:B------:R-:W-:Y:S01]  /*6820*/  ISETP.GE.AND P1, PT, R8, 0x81, PT ;  /* 0x000000810800780c */ /* 0x000fe20003f26270 */
[----:B------:R-:W-:Y:S01]  /*6830*/  @!P3 STG.E.U8 desc[UR50][R4.64+0x31], R115 ;  /* 0x000031730400b986 */ /* 0x000fe2000c101132 */
[C---:B------:R-:W-:Y:S01]  /*6840*/  ISETP.LT.OR P2, PT, R3.reuse, 0x3a, !P2 ;  /* 0x0000003a0300780c */ /* 0x040fe20005741670 */
[----:B0-----:R-:W-:Y:S01]  /*6850*/  @!P4 IMAD R9, R116, R122, RZ ;  /* 0x0000007a7409c224 */ /* 0x001fe200078e02ff */
[----:B------:R-:W-:-:S03]  /*6860*/  ISETP.LT.OR P3, PT, R3, 0x1, !P1 ;  /* 0x000000010300780c */ /* 0x000fc60004f61670 */
[-C--:B------:R-:W-:Y:S01]  /*6870*/  @!P5 IMAD R117, R117, R122.reuse, RZ ;  /* 0x0000007a7575d224 */ /* 0x080fe200078e02ff */
[----:B------:R0:W-:Y:S01]  /*6880*/  @!P4 STG.E.U8 desc[UR50][R6.64+0x38], R9 ;  /* 0x000038090600c986 */ /* 0x0001e2000c101132 */
[----:B------:R-:W-:Y:S02]  /*6890*/  ISETP.LT.OR P4, PT, R3, 0x2, !P1 ;  /* 0x000000020300780c */ /* 0x000fe40004f81670 */
[-C--:B------:R-:W-:Y:S01]  /*68a0*/  @!P0 IMAD R13, R118, R122.reuse, RZ ;  /* 0x0000007a760d8224 */ /* 0x080fe200078e02ff */
[----:B------:R-:W-:Y:S03]  /*68b0*/  @!P5 STG.E.U8 desc[UR50][R6.64+0x39], R117 ;  /* 0x000039750600d986 */ /* 0x000fe6000c101132 */
[----:B------:R-:W-:Y:S01]  /*68c0*/  @!P2 IMAD R119, R119, R122, RZ ;  /* 0x0000007a7777a224 */ /* 0x000fe200078e02ff */
[----:B------:R1:W-:Y:S01]  /*68d0*/  @!P0 STG.E.U8 desc[UR50][R4.64+0x38], R13 ;  /* 0x0000380d04008986 */ /* 0x0003e2000c101132 */
[----:B------:R-:W-:-:S02]  /*68e0*/  @!P3 IADD3 R10, P5, R6, UR40, RZ ;  /* 0x00000028060abc10 */ /* 0x000fc4000ffbe0ff */
[----:B------:R-:W-:Y:S01]  /*68f0*/  ISETP.GE.AND P0, PT, R8, 0x89, PT ;  /* 0x000000890800780c */ /* 0x000fe20003f06270 */
[-C--:B0-----:R-:W-:Y:S01]  /*6900*/  @!P3 IMAD R9, R56, R122.reuse, RZ ;  /* 0x0000007a3809b224 */ /* 0x081fe200078e02ff */
[----:B------:R-:W-:Y:S01]  /*6910*/  @!P3 IADD3.X R11, R7, UR39, RZ, P5, !PT ;  /* 0x00000027070bbc10 */ /* 0x000fe2000affe4ff */
[----:B------:R-:W-:Y:S01]  /*6920*/  @!P2 STG.E.U8 desc[UR50][R4.64+0x39], R119 ;  /* 0x000039770400a986 */ /* 0x000fe2000c101132 */
[----:B------:R-:W-:Y:S01]  /*6930*/  ISETP.LT.OR P2, PT, R3, 0x1, !P0 ;  /* 0x000000010300780c */ /* 0x000fe20004741670 */
[----:B------:R-:W-:Y:S01]  /*6940*/  @!P4 IMAD R23, R57, R122, RZ ;  /* 0x0000007a3917c224 */ /* 0x000fe200078e02ff */
[----:B------:R-:W-:Y:S01]  /*6950*/  @!P4 IADD3 R20, P5, R6, UR40, RZ ;  /* 0x000000280614cc10 */ /* 0x000fe2000ffbe0ff */
[----:B------:R0:W-:Y:S01]  /*6960*/  @!P3 STG.E.U8 desc[UR50][R10.64], R9 ;  /* 0x000000090a00b986 */ /* 0x0001e2000c101132 */
[----:B------:R-:W-:Y:S02]  /*6970*/  ISETP.LT.OR P3, PT, R3, 0x2, !P0 ;  /* 0x000000020300780c */ /* 0x000fe40004761670 */
[----:B------:R-:W-:-:S05]  /*6980*/  @!P4 IADD3.X R21, R7, UR39, RZ, P5, !PT ;  /* 0x000000270715cc10 */ /* 0x000fca000affe4ff */
[----:B------:R2:W-:Y:S01]  /*6990*/  @!P4 STG.E.U8 desc[UR50][R20.64+0x1], R23 ;  /* 0x000001171400c986 */ /* 0x0005e2000c101132 */
[----:B------:R-:W-:Y:S01]  /*69a0*/  ISETP.LT.OR P4, PT, R3, 0x9, !P1 ;  /* 0x000000090300780c */ /* 0x000fe20004f81670 */
[----:B------:R-:W-:Y:S01]  /*69b0*/  @!P2 IMAD R89, R58, R122, RZ ;  /* 0x0000007a3a59a224 */ /* 0x000fe200078e02ff */
[----:B------:R-:W-:-:S03]  /*69c0*/  @!P2 IADD3 R12, P5, R4, UR40, RZ ;  /* 0x00000028040cac10 */ /* 0x000fc6000ffbe0ff */
[----:B------:R-:W-:Y:S01]  /*69d0*/  @!P3 IMAD R59, R59, R122, RZ ;  /* 0x0000007a3b3bb224 */ /* 0x000fe200078e02ff */
[----:B-1----:R-:W-:Y:S02]  /*69e0*/  @!P2 IADD3.X R13, R5, UR39, RZ, P5, !PT ;  /* 0x00000027050dac10 */ /* 0x002fe4000affe4ff */
[----:B------:R-:W-:-:S03]  /*69f0*/  @!P3 IADD3 R14, P5, R4, UR40, RZ ;  /* 0x00000028040ebc10 */ /* 0x000fc6000ffbe0ff */
[----:B------:R1:W-:Y:S01]  /*6a00*/  @!P2 STG.E.U8 desc[UR50][R12.64], R89 ;  /* 0x000000590c00a986 */ /* 0x0003e2000c101132 */
[----:B------:R-:W-:Y:S01]  /*6a10*/  @!P3 IADD3.X R15, R5, UR39, RZ, P5, !PT ;  /* 0x00000027050fbc10 */ /* 0x000fe2000affe4ff */
[----:B0-----:R-:W-:Y:S01]  /*6a20*/  @!P4 IMAD R9, R60, R122, RZ ;  /* 0x0000007a3c09c224 */ /* 0x001fe200078e02ff */
[C---:B------:R-:W-:Y:S02]  /*6a30*/  ISETP.LT.OR P2, PT, R3.reuse, 0xa, !P1 ;  /* 0x0000000a0300780c */ /* 0x040fe40004f41670 */
[----:B------:R-:W-:Y:S01]  /*6a40*/  @!P4 IADD3 R56, P5, R6, UR40, RZ ;  /* 0x000000280638cc10 */ /* 0x000fe2000ffbe0ff */
[----:B------:R-:W-:Y:S01]  /*6a50*/  @!P3 STG.E.U8 desc[UR50][R14.64+0x1], R59 ;  /* 0x0000013b0e00b986 */ /* 0x000fe2000c101132 */
[----:B------:R-:W-:Y:S02]  /*6a60*/  ISETP.LT.OR P3, PT, R3, 0x9, !P0 ;  /* 0x000000090300780c */ /* 0x000fe40004761670 */
[----:B------:R-:W-:-:S05]  /*6a70*/  @!P4 IADD3.X R57, R7, UR39, RZ, P5, !PT ;  /* 0x000000270739cc10 */ /* 0x000fca000affe4ff */
[----:B------:R0:W-:Y:S01]  /*6a80*/  @!P4 STG.E.U8 desc[UR50][R56.64+0x8], R9 ;  /* 0x000008093800c986 */ /* 0x0001e2000c101132 */
[----:B------:R-:W-:Y:S01]  /*6a90*/  ISETP.LT.OR P4, PT, R3, 0xa, !P0 ;  /* 0x0000000a0300780c */ /* 0x000fe20004781670 */
[----:B------:R-:W-:Y:S01]  /*6aa0*/  @!P2 IMAD R61, R61, R122, RZ ;  /* 0x0000007a3d3da224 */ /* 0x000fe200078e02ff */
[----:B--2---:R-:W-:-:S03]  /*6ab0*/  @!P2 IADD3 R20, P5, R6, UR40, RZ ;  /* 0x000000280614ac10 */ /* 0x004fc6000ffbe0ff */
[----:B------:R-:W-:Y:S01]  /*6ac0*/  @!P3 IMAD R23, R62, R122, RZ ;  /* 0x0000007a3e17b224 */ /* 0x000fe200078e02ff */
[----:B------:R-:W-:Y:S02]  /*6ad0*/  @!P2 IADD3.X R21, R7, UR39, RZ, P5, !PT ;  /* 0x000000270715ac10 */ /* 0x000fe4000affe4ff */
[----:B------:R-:W-:-:S03]  /*6ae0*/  @!P3 IADD3 R10, P5, R4, UR40, RZ ;  /* 0x00000028040abc10 */ /* 0x000fc6000ffbe0ff */
[----:B------:R2:W-:Y:S01]  /*6af0*/  @!P2 STG.E.U8 desc[UR50][R20.64+0x9], R61 ;  /* 0x0000093d1400a986 */ /* 0x0005e2000c101132 */
[----:B------:R-:W-:Y:S01]  /*6b00*/  @!P3 IADD3.X R11, R5, UR39, RZ, P5, !PT ;  /* 0x00000027050bbc10 */ /* 0x000fe2000affe4ff */
[----:B------:R-:W-:Y:S01]  /*6b10*/  @!P4 IMAD R63, R63, R122, RZ ;  /* 0x0000007a3f3fc224 */ /* 0x000fe200078e02ff */
[C---:B------:R-:W-:Y:S02]  /*6b20*/  ISETP.LT.OR P2, PT, R3.reuse, 0x11, !P1 ;  /* 0x000000110300780c */ /* 0x040fe40004f41670 */
[----:B-1----:R-:W-:Y:S01]  /*6b30*/  @!P4 IADD3 R12, P5, R4, UR40, RZ ;  /* 0x00000028040ccc10 */ /* 0x002fe2000ffbe0ff */
[----:B------:R1:W-:Y:S01]  /*6b40*/  @!P3 STG.E.U8 desc[UR50][R10.64+0x8], R23 ;  /* 0x000008170a00b986 */ /* 0x0003e2000c101132 */
[----:B------:R-:W-:Y:S02]  /*6b50*/  ISETP.LT.OR P3, PT, R3, 0x12, !P1 ;  /* 0x000000120300780c */ /* 0x000fe40004f61670 */
[----:B------:R-:W-:-:S05]  /*6b60*/  @!P4 IADD3.X R13, R5, UR39, RZ, P5, !PT ;  /* 0x00000027050dcc10 */ /* 0x000fca000affe4ff */
[----:B------:R3:W-:Y:S01]  /*6b70*/  @!P4 STG.E.U8 desc[UR50][R12.64+0x9], R63 ;  /* 0x0000093f0c00c986 */ /* 0x0007e2000c101132 */
[----:B------:R-:W-:Y:S01]  /*6b80*/  ISETP.LT.OR P4, PT, R3, 0x11, !P0 ;  /* 0x000000110300780c */ /* 0x000fe20004781670 */
[----:B0-----:R-:W-:Y:S01]  /*6b90*/  @!P2 IMAD R9, R64, R122, RZ ;  /* 0x0000007a4009a224 */ /* 0x001fe200078e02ff */
[----:B------:R-:W-:-:S03]  /*6ba0*/  @!P2 IADD3 R14, P5, R6, UR40, RZ ;  /* 0x00000028060eac10 */ /* 0x000fc6000ffbe0ff */
[----:B------:R-:W-:Y:S01]  /*6bb0*/  @!P3 IMAD R65, R65, R122, RZ ;  /* 0x0000007a4141b224 */ /* 0x000fe200078e02ff */
[----:B------:R-:W-:Y:S02]  /*6bc0*/  @!P2 IADD3.X R15, R7, UR39, RZ, P5, !PT ;  /* 0x00000027070fac10 */ /* 0x000fe4000affe4ff */
[----:B--2---:R-:W-:-:S03]  /*6bd0*/  @!P3 IADD3 R20, P5, R6, UR40, RZ ;  /* 0x000000280614bc10 */ /* 0x004fc6000ffbe0ff */
[----:B------:R0:W-:Y:S01]  /*6be0*/  @!P2 STG.E.U8 desc[UR50][R14.64+0x10], R9 ;  /* 0x000010090e00a986 */ /* 0x0001e2000c101132 */
[----:B------:R-:W-:Y:S01]  /*6bf0*/  @!P3 IADD3.X R21, R7, UR39, RZ, P5, !PT ;  /* 0x000000270715bc10 */ /* 0x000fe2000affe4ff */
[----:B-1----:R-:W-:Y:S01]  /*6c00*/  @!P4 IMAD R23, R66, R122, RZ ;  /* 0x0000007a4217c224 */ /* 0x002fe200078e02ff */
[C---:B------:R-:W-:Y:S02]  /*6c10*/  ISETP.LT.OR P2, PT, R3.reuse, 0x12, !P0 ;  /* 0x000000120300780c */ /* 0x040fe40004741670 */
[----:B------:R-:W-:Y:S01]  /*6c20*/  @!P4 IADD3 R10, P5, R4, UR40, RZ ;  /* 0x00000028040acc10 */ /* 0x000fe2000ffbe0ff */
[----:B------:R1:W-:Y:S01]  /*6c30*/  @!P3 STG.E.U8 desc[UR50][R20.64+0x11], R65 ;  /* 0x000011411400b986 */ /* 0x0003e2000c101132 */
[----:B------:R-:W-:Y:S02]  /*6c40*/  ISETP.LT.OR P3, PT, R3, 0x19, !P1 ;  /* 0x000000190300780c */ /* 0x000fe40004f61670 */
[----:B------:R-:W-:-:S05]  /*6c50*/  @!P4 IADD3.X R11, R5, UR39, RZ, P5, !PT ;  /* 0x00000027050bcc10 */ /* 0x000fca000affe4ff */
[----:B------:R2:W-:Y:S01]  /*6c60*/  @!P4 STG.E.U8 desc[UR50][R10.64+0x10], R23 ;  /* 0x000010170a00c986 */ /* 0x0005e2000c101132 */
[----:B------:R-:W-:Y:S01]  /*6c70*/  ISETP.LT.OR P4, PT, R3, 0x1a, !P1 ;  /* 0x0000001a0300780c */ /* 0x000fe20004f81670 */
[----:B------:R-:W-:Y:S01]  /*6c80*/  @!P2 IMAD R67, R67, R122, RZ ;  /* 0x0000007a4343a224 */ /* 0x000fe200078e02ff */
[----:B---3--:R-:W-:-:S03]  /*6c90*/  @!P2 IADD3 R12, P5, R4, UR40, RZ ;  /* 0x00000028040cac10 */ /* 0x008fc6000ffbe0ff */
[----:B0-----:R-:W-:Y:S01]  /*6ca0*/  @!P3 IMAD R9, R68, R122, RZ ;  /* 0x0000007a4409b224 */ /* 0x001fe200078e02ff */
        /* <DEDUP_REMOVED lines=12> */
[----:B--2---:R-:W-:Y:S01]  /*6d70*/  @!P2 IMAD R23, R70, R122, RZ ;  /* 0x0000007a4617a224 */ /* 0x004fe200078e02ff */
[----:B------:R-:W-:-:S03]  /*6d80*/  @!P2 IADD3 R10, P5, R4, UR40, RZ ;  /* 0x00000028040aac10 */ /* 0x000fc6000ffbe0ff */
[----:B------:R-:W-:Y:S01]  /*6d90*/  @!P3 IMAD R71, R71, R122, RZ ;  /* 0x0000007a4747b224 */ /* 0x000fe200078e02ff */
[----:B------:R-:W-:Y:S02]  /*6da0*/  @!P2 IADD3.X R11, R5, UR39, RZ, P5, !PT ;  /* 0x00000027050bac10 */ /* 0x000fe4000affe4ff */
[----:B0-----:R-:W-:-:S03]  /*6db0*/  @!P3 IADD3 R12, P5, R4, UR40, RZ ;  /* 0x00000028040cbc10 */ /* 0x001fc6000ffbe0ff */
        /* <DEDUP_REMOVED lines=54> */
[C---:B------:R-:W-:Y:S01]  /*7120*/  ISETP.LT.OR P4, PT, R3.reuse, 0x39, !P1 ;  /* 0x000000390300780c */ /* 0x040fe20004f81670 */
[-C--:B--2---:R-:W-:Y:S01]  /*7130*/  @!P2 IMAD R23, R82, R122.reuse, RZ ;  /* 0x0000007a5217a224 */ /* 0x084fe200078e02ff */
[C---:B------:R-:W-:Y:S02]  /*7140*/  @!P2 IADD3 R10, P5, R4.reuse, UR40, RZ ;  /* 0x00000028040aac10 */ /* 0x040fe4000ffbe0ff */
[----:B------:R-:W-:Y:S01]  /*7150*/  ISETP.LT.OR P1, PT, R3, 0x3a, !P1 ;  /* 0x0000003a0300780c */ /* 0x000fe20004f21670 */
[----:B------:R-:W-:Y:S01]  /*7160*/  @!P3 IMAD R83, R83, R122, RZ ;  /* 0x0000007a5353b224 */ /* 0x000fe200078e02ff */
[----:B------:R-:W-:Y:S02]  /*7170*/  @!P2 IADD3.X R11, R5, UR39, RZ, P5, !PT ;  /* 0x00000027050bac10 */ /* 0x000fe4000affe4ff */
[----:B0-----:R-:W-:-:S03]  /*7180*/  @!P3 IADD3 R12, P5, R4, UR40, RZ ;  /* 0x00000028040cbc10 */ /* 0x001fc6000ffbe0ff */
[----:B------:R0:W-:Y:S01]  /*7190*/  @!P2 STG.E.U8 desc[UR50][R10.64+0x30], R23 ;  /* 0x000030170a00a986 */ /* 0x0001e2000c101132 */
[----:B------:R-:W-:Y:S01]  /*71a0*/  @!P3 IADD3.X R13, R5, UR39, RZ, P5, !PT ;  /* 0x00000027050dbc10 */ /* 0x000fe2000affe4ff */
[-C--:B-1----:R-:W-:Y:S01]  /*71b0*/  @!P4 IMAD R9, R84, R122.reuse, RZ ;  /* 0x0000007a5409c224 */ /* 0x082fe200078e02ff */
[C---:B------:R-:W-:Y:S02]  /*71c0*/  ISETP.LT.OR P2, PT, R3.reuse, 0x39, !P0 ;  /* 0x000000390300780c */ /* 0x040fe40004741670 */
[C---:B------:R-:W-:Y:S01]  /*71d0*/  @!P4 IADD3 R14, P5, R6.reuse, UR40, RZ ;  /* 0x00000028060ecc10 */ /* 0x040fe2000ffbe0ff */
[----:B------:R1:W-:Y:S01]  /*71e0*/  @!P3 STG.E.U8 desc[UR50][R12.64+0x31], R83 ;  /* 0x000031530c00b986 */ /* 0x0003e2000c101132 */
[----:B------:R-:W-:Y:S01]  /*71f0*/  ISETP.LT.OR P0, PT, R3, 0x3a, !P0 ;  /* 0x0000003a0300780c */ /* 0x000fe20004701670 */
[----:B------:R-:W-:Y:S01]  /*7200*/  @!P1 IMAD R85, R85, R122, RZ ;  /* 0x0000007a55559224 */ /* 0x000fe200078e02ff */
[----:B---3--:R-:W-:Y:S02]  /*7210*/  @!P1 IADD3 R20, P3, R6, UR40, RZ ;  /* 0x0000002806149c10 */ /* 0x008fe4000ff7e0ff */
[----:B------:R-:W-:-:S02]  /*7220*/  @!P4 IADD3.X R15, R7, UR39, RZ, P5, !PT ;  /* 0x00000027070fcc10 */ /* 0x000fc4000affe4ff */
[----:B------:R-:W-:Y:S02]  /*7230*/  ISETP.GE.AND P5, PT, R8, 0x101, PT ;  /* 0x000001010800780c */ /* 0x000fe40003fa6270 */
[----:B------:R-:W-:Y:S01]  /*7240*/  @!P1 IADD3.X R21, R7, UR39, RZ, P3, !PT ;  /* 0x0000002707159c10 */ /* 0x000fe20009ffe4ff */
[----:B------:R-:W-:Y:S01]  /*7250*/  @!P4 STG.E.U8 desc[UR50][R14.64+0x38], R9 ;  /* 0x000038090e00c986 */ /* 0x000fe2000c101132 */
[----:B------:R-:W-:Y:S01]  /*7260*/  ISETP.LT.OR P3, PT, R3, 0x1, !P5 ;  /* 0x000000010300780c */ /* 0x000fe20006f61670 */
[-C--:B0-----:R-:W-:Y:S01]  /*7270*/  @!P2 IMAD R23, R86, R122.reuse, RZ ;  /* 0x0000007a5617a224 */ /* 0x081fe200078e02ff */
[C---:B------:R-:W-:Y:S01]  /*7280*/  @!P2 IADD3 R10, P4, R4.reuse, UR40, RZ ;  /* 0x00000028040aac10 */ /* 0x040fe2000ff9e0ff */
[----:B------:R0:W-:Y:S01]  /*7290*/  @!P1 STG.E.U8 desc[UR50][R20.64+0x39], R85 ;  /* 0x0000395514009986 */ /* 0x0001e2000c101132 */
[----:B-1----:R-:W-:Y:S01]  /*72a0*/  @!P0 IADD3 R12, P1, R4, UR40, RZ ;  /* 0x00000028040c8c10 */ /* 0x002fe2000ff3e0ff */
[----:B------:R-:W-:Y:S01]  /*72b0*/  @!P0 IMAD R87, R87, R122, RZ ;  /* 0x0000007a57578224 */ /* 0x000fe200078e02ff */
[----:B------:R-:W-:-:S02]  /*72c0*/  @!P2 IADD3.X R11, R5, UR39, RZ, P4, !PT ;  /* 0x00000027050bac10 */ /* 0x000fc4000a7fe4ff */
[----:B------:R-:W-:Y:S02]  /*72d0*/  @!P0 IADD3.X R13, R5, UR39, RZ, P1, !PT ;  /* 0x00000027050d8c10 */ /* 0x000fe40008ffe4ff */
[C---:B------:R-:W-:Y:S01]  /*72e0*/  ISETP.LT.OR P4, PT, R3.reuse, 0x2, !P5 ;  /* 0x000000020300780c */ /* 0x040fe20006f81670 */
[----:B------:R1:W-:Y:S01]  /*72f0*/  @!P2 STG.E.U8 desc[UR50][R10.64+0x38], R23 ;  /* 0x000038170a00a986 */ /* 0x0003e2000c101132 */
[----:B------:R-:W-:Y:S02]  /*7300*/  ISETP.GE.AND P1, PT, R8, 0x109, PT ;  /* 0x000001090800780c */ /* 0x000fe40003f26270 */
[----:B------:R-:W-:Y:S01]  /*7310*/  @!P3 IADD3 R8, P2, R6, UR45, RZ ;  /* 0x0000002d0608bc10 */ /* 0x000fe2000ff5e0ff */
[----:B------:R2:W-:Y:S01]  /*7320*/  @!P0 STG.E.U8 desc[UR50][R12.64+0x39], R87 ;  /* 0x000039570c008986 */ /* 0x0005e2000c101132 */
[----:B------:R-:W-:Y:S01]  /*7330*/  ISETP.LT.OR P0, PT, R3, 0x1, !P1 ;  /* 0x000000010300780c */ /* 0x000fe20004f01670 */
[----:B0-----:R-:W-:Y:S01]  /*7340*/  @!P3 IMAD R21, R24, R122, RZ ;  /* 0x0000007a1815b224 */ /* 0x001fe200078e02ff */
[----:B------:R-:W-:-:S05]  /*7350*/  @!P3 IADD3.X R9, R7, UR44, RZ, P2, !PT ;  /* 0x0000002c0709bc10 */ /* 0x000fca00097fe4ff */
[----:B------:R-:W-:Y:S01]  /*7360*/  @!P3 STG.E.U8 desc[UR50][R8.64], R21 ;  /* 0x000000150800b986 */ /* 0x000fe2000c101132 */
[----:B------:R-:W-:Y:S01]  /*7370*/  @!P4 IADD3 R14, P2, R6, UR45, RZ ;  /* 0x0000002d060ecc10 */ /* 0x000fe2000ff5e0ff */
[-C--:B------:R-:W-:Y:S01]  /*7380*/  @!P4 IMAD R25, R25, R122.reuse, RZ ;  /* 0x0000007a1919c224 */ /* 0x080fe200078e02ff */
[----:B------:R-:W-:Y:S02]  /*7390*/  ISETP.LT.OR P3, PT, R3, 0x2, !P1 ;  /* 0x000000020300780c */ /* 0x000fe40004f61670 */
[----:B------:R-:W-:Y:S01]  /*73a0*/  @!P4 IADD3.X R15, R7, UR44, RZ, P2, !PT ;  /* 0x0000002c070fcc10 */ /* 0x000fe200097fe4ff */
[----:B-1----:R-:W-:Y:S01]  /*73b0*/  @!P0 IMAD R23, R26, R122, RZ ;  /* 0x0000007a1a178224 */ /* 0x002fe200078e02ff */
[----:B------:R-:W-:-:S03]  /*73c0*/  @!P0 IADD3 R10, P2, R4, UR45, RZ ;  /* 0x0000002d040a8c10 */ /* 0x000fc6000ff5e0ff */
[----:B------:R0:W-:Y:S01]  /*73d0*/  @!P4 STG.E.U8 desc[UR50][R14.64+0x1], R25 ;  /* 0x000001190e00c986 */ /* 0x0001e2000c101132 */
[----:B------:R-:W-:Y:S02]  /*73e0*/  @!P0 IADD3.X R11, R5, UR44, RZ, P2, !PT ;  /* 0x0000002c050b8c10 */ /* 0x000fe400097fe4ff */
[----:B------:R-:W-:-:S03]  /*73f0*/  ISETP.LT.OR P4, PT, R3, 0x9, !P5 ;  /* 0x000000090300780c */ /* 0x000fc60006f81670 */
[----:B--2---:R-:W-:Y:S01]  /*7400*/  @!P3 IADD3 R12, P2, R4, UR45, RZ ;  /* 0x0000002d040cbc10 */ /* 0x004fe2000ff5e0ff */
[----:B------:R1:W-:Y:S01]  /*7410*/  @!P0 STG.E.U8 desc[UR50][R10.64], R23 ;  /* 0x000000170a008986 */ /* 0x0003e2000c101132 */
[----:B------:R-:W-:Y:S01]  /*7420*/  ISETP.LT.OR P0, PT, R3, 0xa, !P5 ;  /* 0x0000000a0300780c */ /* 0x000fe20006f01670 */
[----:B------:R-:W-:Y:S01]  /*7430*/  @!P3 IMAD R27, R27, R122, RZ ;  /* 0x0000007a1b1bb224 */ /* 0x000fe200078e02ff */
[----:B------:R-:W-:-:S05]  /*7440*/  @!P3 IADD3.X R13, R5, UR44, RZ, P2, !PT ;  /* 0x0000002c050dbc10 */ /* 0x000fca00097fe4ff */
[----:B------:R-:W-:Y:S01]  /*7450*/  @!P3 STG.E.U8 desc[UR50][R12.64+0x1], R27 ;  /* 0x0000011b0c00b986 */ /* 0x000fe2000c101132 */
[----:B------:R-:W-:Y:S01]  /*7460*/  @!P4 IADD3 R20, P2, R6, UR45, RZ ;  /* 0x0000002d0614cc10 */ /* 0x000fe2000ff5e0ff */
[-C--:B0-----:R-:W-:Y:S01]  /*7470*/  @!P4 IMAD R25, R28, R122.reuse, RZ ;  /* 0x0000007a1c19c224 */ /* 0x081fe200078e02ff */
[----:B------:R-:W-:Y:S02]  /*7480*/  ISETP.LT.OR P3, PT, R3, 0x9, !P1 ;  /* 0x000000090300780c */ /* 0x000fe40004f61670 */
[----:B------:R-:W-:Y:S01]  /*7490*/  @!P4 IADD3.X R21, R7, UR44, RZ, P2, !PT ;  /* 0x0000002c0715cc10 */ /* 0x000fe200097fe4ff */
[----:B------:R-:W-:Y:S01]  /*74a0*/  @!P0 IMAD R29, R29, R122, RZ ;  /* 0x0000007a1d1d8224 */ /* 0x000fe200078e02ff */
[----:B------:R-:W-:-:S03]  /*74b0*/  @!P0 IADD3 R14, P2, R6, UR45, RZ ;  /* 0x0000002d060e8c10 */ /* 0x000fc6000ff5e0ff */
[----:B------:R0:W-:Y:S01]  /*74c0*/  @!P4 STG.E.U8 desc[UR50][R20.64+0x8], R25 ;  /* 0x000008191400c986 */ /* 0x0001e2000c101132 */
[----:B------:R-:W-:Y:S02]  /*74d0*/  @!P0 IADD3.X R15, R7, UR44, RZ, P2, !PT ;  /* 0x0000002c070f8c10 */ /* 0x000fe400097fe4ff */
[----:B------:R-:W-:-:S03]  /*74e0*/  ISETP.LT.OR P4, PT, R3, 0xa, !P1 ;  /* 0x0000000a0300780c */ /* 0x000fc60004f81670 */
[----:B------:R-:W-:Y:S01]  /*74f0*/  @!P3 IADD3 R8, P2, R4, UR45, RZ ;  /* 0x0000002d0408bc10 */ /* 0x000fe2000ff5e0ff */
[----:B------:R2:W-:Y:S01]  /*7500*/  @!P0 STG.E.U8 desc[UR50][R14.64+0x9], R29 ;  /* 0x0000091d0e008986 */ /* 0x0005e2000c101132 */
[----:B------:R-:W-:Y:S01]  /*7510*/  ISETP.LT.OR P0, PT, R3, 0x11, !P5 ;  /* 0x000000110300780c */ /* 0x000fe20006f01670 */
[----:B-1----:R-:W-:Y:S01]  /*7520*/  @!P3 IMAD R23, R30, R122, RZ ;  /* 0x0000007a1e17b224 */ /* 0x002fe200078e02ff */
[----:B------:R-:W-:-:S05]  /*7530*/  @!P3 IADD3.X R9, R5, UR44, RZ, P2, !PT ;  /* 0x0000002c0509bc10 */ /* 0x000fca00097fe4ff */
[----:B------:R1:W-:Y:S01]  /*7540*/  @!P3 STG.E.U8 desc[UR50][R8.64+0x8], R23 ;  /* 0x000008170800b986 */ /* 0x0003e2000c101132 */
[----:B------:R-:W-:Y:S01]  /*7550*/  @!P4 IADD3 R10, P2, R4, UR45, RZ ;  /* 0x0000002d040acc10 */ /* 0x000fe2000ff5e0ff */
[-C--:B------:R-:W-:Y:S01]  /*7560*/  @!P4 IMAD R31, R31, R122.reuse, RZ ;  /* 0x0000007a1f1fc224 */ /* 0x080fe200078e02ff */
[----:B------:R-:W-:Y:S02]  /*7570*/  ISETP.LT.OR P3, PT, R3, 0x12, !P5 ;  /* 0x000000120300780c */ /* 0x000fe40006f61670 */
[----:B------:R-:W-:Y:S01]  /*7580*/  @!P4 IADD3.X R11, R5, UR44, RZ, P2, !PT ;  /* 0x0000002c050bcc10 */ /* 0x000fe200097fe4ff */
[----:B0-----:R-:W-:Y:S01]  /*7590*/  @!P0 IMAD R21, R32, R122, RZ ;  /* 0x0000007a20158224 */ /* 0x001fe200078e02ff */
        /* <DEDUP_REMOVED lines=9> */
[----:B------:R3:W-:Y:S01]  /*7630*/  @!P3 STG.E.U8 desc[UR50][R14.64+0x11], R33 ;  /* 0x000011210e00b986 */ /* 0x0007e2000c101132 */
[----:B-1----:R-:W-:Y:S01]  /*7640*/  @!P4 IADD3 R8, P2, R4, UR45, RZ ;  /* 0x0000002d0408cc10 */ /* 0x002fe2000ff5e0ff */
[-C--:B------:R-:W-:Y:S01]  /*7650*/  @!P4 IMAD R23, R34, R122.reuse, RZ ;  /* 0x0000007a2217c224 */ /* 0x080fe200078e02ff */
[----:B------:R-:W-:Y:S02]  /*7660*/  ISETP.LT.OR P3, PT, R3, 0x19, !P5 ;  /* 0x000000190300780c */ /* 0x000fe40006f61670 */
[----:B------:R-:W-:Y:S01]  /*7670*/  @!P4 IADD3.X R9, R5, UR44, RZ, P2, !PT ;  /* 0x0000002c0509cc10 */ /* 0x000fe200097fe4ff */
[----:B------:R-:W-:Y:S01]  /*7680*/  @!P0 IMAD R35, R35, R122, RZ ;  /* 0x0000007a23238224 */ /* 0x000fe200078e02ff */
[----:B0-----:R-:W-:-:S03]  /*7690*/  @!P0 IADD3 R10, P2, R4, UR45, RZ ;  /* 0x0000002d040a8c10 */ /* 0x001fc6000ff5e0ff */
        /* <DEDUP_REMOVED lines=9> */
[----:B---3--:R-:W-:Y:S01]  /*7730*/  @!P4 IADD3 R14, P2, R6, UR45, RZ ;  /* 0x0000002d060ecc10 */ /* 0x008fe2000ff5e0ff */
        /* <DEDUP_REMOVED lines=8> */
[----:B-1----:R-:W-:Y:S01]  /*77c0*/  @!P3 IADD3 R10, P2, R4, UR45, RZ ;  /* 0x0000002d040abc10 */ /* 0x002fe2000ff5e0ff */
[----:B------:R1:W-:Y:S01]  /*77d0*/  @!P0 STG.E.U8 desc[UR50][R8.64+0x18], R23 ;  /* 0x0000181708008986 */ /* 0x0003e2000c101132 */
[----:B------:R-:W-:Y:S01]  /*77e0*/  ISETP.LT.OR P0, PT, R3, 0x22, !P5 ;  /* 0x000000220300780c */ /* 0x000fe20006f01670 */
[----:B------:R-:W-:Y:S01]  /*77f0*/  @!P3 IMAD R39, R39, R122, RZ ;  /* 0x0000007a2727b224 */ /* 0x000fe200078e02ff */
[----:B------:R-:W-:-:S05]  /*7800*/  @!P3 IADD3.X R11, R5, UR44, RZ, P2, !PT ;  /* 0x0000002c050bbc10 */ /* 0x000fca00097fe4ff */
[----:B------:R3:W-:Y:S01]  /*7810*/  @!P3 STG.E.U8 desc[UR50][R10.64+0x19], R39 ;  /* 0x000019270a00b986 */ /* 0x0007e2000c101132 */
[----:B--2---:R-:W-:Y:S01]  /*7820*/  @!P4 IADD3 R12, P2, R6, UR45, RZ ;  /* 0x0000002d060ccc10 */ /* 0x004fe2000ff5e0ff */
        /* <DEDUP_REMOVED lines=52> */
[C---:B------:R-:W-:Y:S02]  /*7b70*/  ISETP.LT.OR P2, PT, R3.reuse, 0x39, !P5 ;  /* 0x000000390300780c */ /* 0x040fe40006f41670 */
[----:B------:R-:W-:Y:S01]  /*7b80*/  ISETP.LT.OR P5, PT, R3, 0x3a, !P5 ;  /* 0x0000003a0300780c */ /* 0x000fe20006fa1670 */
[----:B------:R3:W-:Y:S01]  /*7b90*/  @!P0 STG.E.U8 desc[UR50][R8.64+0x30], R23 ;  /* 0x0000301708008986 */ /* 0x0007e2000c101132 */
[----:B-1----:R-:W-:Y:S01]  /*7ba0*/  @!P3 IADD3 R10, P4, R4, UR45, RZ ;  /* 0x0000002d040abc10 */ /* 0x002fe2000ff9e0ff */
[----:B------:R-:W-:Y:S01]  /*7bb0*/  @!P3 IMAD R51, R51, R122, RZ ;  /* 0x0000007a3333b224 */ /* 0x000fe200078e02ff */
[C---:B------:R-:W-:Y:S02]  /*7bc0*/  ISETP.LT.OR P0, PT, R3.reuse, 0x39, !P1 ;  /* 0x000000390300780c */ /* 0x040fe40004f01670 */
[----:B------:R-:W-:-:S02]  /*7bd0*/  ISETP.LT.OR P1, PT, R3, 0x3a, !P1 ;  /* 0x0000003a0300780c */ /* 0x000fc40004f21670 */
[----:B------:R-:W-:-:S03]  /*7be0*/  @!P3 IADD3.X R11, R5, UR44, RZ, P4, !PT ;  /* 0x0000002c050bbc10 */ /* 0x000fc6000a7fe4ff */
[-C--:B------:R-:W-:Y:S02]  /*7bf0*/  @!P2 IMAD R3, R52, R122.reuse, RZ ;  /* 0x0000007a3403a224 */ /* 0x080fe400078e02ff */
[----:B------:R3:W-:Y:S01]  /*7c00*/  @!P3 STG.E.U8 desc[UR50][R10.64+0x31], R51 ;  /* 0x000031330a00b986 */ /* 0x0007e2000c101132 */
[C---:B--2---:R-:W-:Y:S01]  /*7c10*/  @!P2 IADD3 R12, P3, R6.reuse, UR45, RZ ;  /* 0x0000002d060cac10 */ /* 0x044fe2000ff7e0ff */
[-C--:B------:R-:W-:Y:S01]  /*7c20*/  @!P5 IMAD R53, R53, R122.reuse, RZ ;  /* 0x0000007a3535d224 */ /* 0x080fe200078e02ff */
[----:B0-----:R-:W-:Y:S01]  /*7c30*/  @!P5 IADD3 R14, P4, R6, UR45, RZ ;  /* 0x0000002d060edc10 */ /* 0x001fe2000ff9e0ff */
[-C--:B------:R-:W-:Y:S01]  /*7c40*/  @!P0 IMAD R21, R54, R122.reuse, RZ ;  /* 0x0000007a36158224 */ /* 0x080fe200078e02ff */
[----:B------:R-:W-:Y:S01]  /*7c50*/  @!P2 IADD3.X R13, R7, UR44, RZ, P3, !PT ;  /* 0x0000002c070dac10 */ /* 0x000fe20009ffe4ff */
[----:B------:R-:W-:Y:S01]  /*7c60*/  @!P1 IMAD R55, R55, R122, RZ ;  /* 0x0000007a37379224 */ /* 0x000fe200078e02ff */
[----:B------:R-:W-:Y:S02]  /*7c70*/  @!P5 IADD3.X R15, R7, UR44, RZ, P4, !PT ;  /* 0x0000002c070fdc10 */ /* 0x000fe4000a7fe4ff */
[C---:B------:R-:W-:Y:S01]  /*7c80*/  @!P0 IADD3 R6, P3, R4.reuse, UR45, RZ ;  /* 0x0000002d04068c10 */ /* 0x040fe2000ff7e0ff */
[----:B------:R3:W-:Y:S01]  /*7c90*/  @!P2 STG.E.U8 desc[UR50][R12.64+0x38], R3 ;  /* 0x000038030c00a986 */ /* 0x0007e2000c101132 */
[----:B------:R-:W-:-:S02]  /*7ca0*/  @!P1 IADD3 R4, P4, R4, UR45, RZ ;  /* 0x0000002d04049c10 */ /* 0x000fc4000ff9e0ff */
[C---:B------:R-:W-:Y:S01]  /*7cb0*/  @!P0 IADD3.X R7, R5.reuse, UR44, RZ, P3, !PT ;  /* 0x0000002c05078c10 */ /* 0x040fe20009ffe4ff */
[----:B------:R3:W-:Y:S01]  /*7cc0*/  @!P5 STG.E.U8 desc[UR50][R14.64+0x39], R53 ;  /* 0x000039350e00d986 */ /* 0x0007e2000c101132 */
[----:B------:R-:W-:-:S03]  /*7cd0*/  @!P1 IADD3.X R5, R5, UR44, RZ, P4, !PT ;  /* 0x0000002c05059c10 */ /* 0x000fc6000a7fe4ff */
[----:B------:R3:W-:Y:S04]  /*7ce0*/  @!P0 STG.E.U8 desc[UR50][R6.64+0x38], R21 ;  /* 0x0000381506008986 */ /* 0x0007e8000c101132 */
[----:B------:R3:W-:Y:S02]  /*7cf0*/  @!P1 STG.E.U8 desc[UR50][R4.64+0x39], R55 ;  /* 0x0000393704009986 */ /* 0x0007e4000c101132 */
.L_x_48:
[----:B------:R-:W-:Y:S05]  /*7d00*/  BSYNC B0 ;  /* 0x0000000000007941 */ /* 0x000fea0003800000 */
.L_x_32:
[----:B------:R-:W-:Y:S01]  /*7d10*/  IADD3 R16, P0, R16, UR48, RZ ;  /* 0x0000003010107c10 */ /* 0x000fe2000ff1e0ff */
[----:B------:R-:W-:Y:S01]  /*7d20*/  ULDC.64 UR4, c[0x0][0x650] ;  /* 0x0001940000047ab9 */ /* 0x000fe20000000a00 */
[----:B---3--:R-:W-:Y:S01]  /*7d30*/  PRMT R3, RZ, 0x7610, R3 ;  /* 0x00007610ff037816 */ /* 0x008fe20000000003 */
[----:B------:R-:W-:Y:S01]  /*7d40*/  IMAD.MOV.U32 R130, RZ, RZ, -0x1 ;  /* 0xffffffffff827424 */ /* 0x000fe200078e00ff */
[----:B------:R-:W-:Y:S01]  /*7d50*/  IADD3.X R17, R17, UR38, RZ, P0, !PT ;  /* 0x0000002611117c10 */ /* 0x000fe200087fe4ff */
[----:B------:R-:W-:Y:S01]  /*7d60*/  IMAD.MOV.U32 R23, RZ, RZ, -0x1 ;  /* 0xffffffffff177424 */ /* 0x000fe200078e00ff */
[----:B------:R-:W-:-:S04]  /*7d70*/  ISETP.GE.U32.AND P0, PT, R16, UR4, PT ;  /* 0x0000000410007c0c */ /* 0x000fc8000bf06070 */
[----:B------:R-:W-:-:S13]  /*7d80*/  ISETP.GE.U32.AND.EX P0, PT, R17, UR5, PT, P0 ;  /* 0x0000000511007c0c */ /* 0x000fda000bf06100 */
[----:B------:R-:W-:Y:S05]  /*7d90*/  @P0 BRA `(.L_x_49) ;  /* 0x0000000400580947 */ /* 0x000fea0003800000 */
[----:B------:R-:W2:Y:S01]  /*7da0*/  LDC.64 R10, c[0x0][0x628] ;  /* 0x00018a00ff0a7b82 */ /* 0x000ea20000000a00 */
[----:B------:R-:W3:Y:S01]  /*7db0*/  S2R R12, SR_CTAID.X ;  /* 0x00000000000c7919 */ /* 0x000ee20000002500 */
[----:B------:R-:W-:Y:S02]  /*7dc0*/  IMAD.MOV.U32 R8, RZ, RZ, R16 ;  /* 0x000000ffff087224 */ /* 0x000fe400078e0010 */
[----:B-1----:R-:W-:Y:S01]  /*7dd0*/  IMAD.MOV.U32 R9, RZ, RZ, R17 ;  /* 0x000000ffff097224 */ /* 0x002fe200078e0011 */
[----:B------:R-:W1:Y:S03]  /*7de0*/  S2R R20, SR_CTAID.Y ;  /* 0x0000000000147919 */ /* 0x000e660000002600 */
[----:B------:R-:W4:Y:S08]  /*7df0*/  LDC R0, c[0x0][0x630] ;  /* 0x00018c00ff007b82 */ /* 0x000f300000000800 */
[----:B------:R-:W0:Y:S01]  /*7e00*/  LDC.64 R14, c[0x0][0x620] ;  /* 0x00018800ff0e7b82 */ /* 0x000e220000000a00 */
[----:B--2---:R-:W-:-:S04]  /*7e10*/  ISETP.NE.U32.AND P0, PT, R10, RZ, PT ;  /* 0x000000ff0a00720c */ /* 0x004fc80003f05070 */
[----:B------:R-:W-:-:S13]  /*7e20*/  ISETP.NE.AND.EX P0, PT, R11, RZ, PT, P0 ;  /* 0x000000ff0b00720c */ /* 0x000fda0003f05300 */
[----:B01-34-:R-:W-:Y:S05]  /*7e30*/  @!P0 BRA `(.L_x_50) ;  /* 0x0000000000288947 */ /* 0x01bfea0003800000 */
        /* <DEDUP_REMOVED lines=10> */
.L_x_50:
[-CC-:B------:R-:W-:Y:S01]  /*7ee0*/  SHF.R.U64 R23, R8, R0.reuse, R9.reuse ;  /* 0x0000000008177219 */ /* 0x180fe20000001209 */
[----:B------:R-:W0:Y:S01]  /*7ef0*/  LDC.64 R28, c[0x0][0x640] ;  /* 0x00019000ff1c7b82 */ /* 0x000e220000000a00 */
[----:B------:R-:W-:Y:S01]  /*7f00*/  SHF.R.U32.HI R0, RZ, R0, R9 ;  /* 0x00000000ff007219 */ /* 0x000fe20000011609 */
[----:B------:R-:W-:Y:S01]  /*7f10*/  ULDC UR4, c[0x0][0x150] ;  /* 0x0000540000047ab9 */ /* 0x000fe20000000800 */
[----:B------:R-:W-:Y:S01]  /*7f20*/  IADD3 R3, P0, RZ, -R23, RZ ;  /* 0x80000017ff037210 */ /* 0x000fe20007f1e0ff */
[----:B------:R-:W-:Y:S01]  /*7f30*/  IMAD.MOV.U32 R9, RZ, RZ, 0x1 ;  /* 0x00000001ff097424 */ /* 0x000fe200078e00ff */
[----:B------:R-:W-:-:S03]  /*7f40*/  I2FP.F32.U32 R8, R12 ;  /* 0x0000000c00087245 */ /* 0x000fc60000201000 */
[----:B------:R-:W1:Y:S01]  /*7f50*/  LDC R6, c[0x0][0x618] ;  /* 0x00018600ff067b82 */ /* 0x000e620000000800 */
[----:B------:R-:W-:Y:S02]  /*7f60*/  IMAD.X R7, RZ, RZ, ~R0, P0 ;  /* 0x000000ffff077224 */ /* 0x000fe400000e0e00 */
[----:B------:R-:W-:Y:S01]  /*7f70*/  FMUL R8, R8, UR4 ;  /* 0x0000000408087c20 */ /* 0x000fe20008400000 */
[----:B------:R-:W-:Y:S01]  /*7f80*/  IMAD.WIDE.U32 R4, R3, R14, R16 ;  /* 0x0000000e03047225 */ /* 0x000fe200078e0010 */
[----:B------:R-:W-:-:S03]  /*7f90*/  ULDC UR4, c[0x0][0x154] ;  /* 0x0000550000047ab9 */ /* 0x000fc60000000800 */
[----:B------:R-:W-:Y:S01]  /*7fa0*/  IMAD R0, R7, R14, RZ ;  /* 0x0000000e07007224 */ /* 0x000fe200078e02ff */
[----:B------:R-:W2:Y:S01]  /*7fb0*/  LDC R24, c[0x0][0x608] ;  /* 0x00018200ff187b82 */ /* 0x000ea20000000800 */
[----:B------:R-:W3:Y:S02]  /*7fc0*/  F2I.U32.TRUNC.NTZ R8, R8 ;  /* 0x0000000800087305 */ /* 0x000ee4000020f000 */
[----:B------:R-:W-:Y:S01]  /*7fd0*/  IMAD R3, R3, R15, R0 ;  /* 0x0000000f03037224 */ /* 0x000fe200078e0200 */
[----:B------:R-:W-:-:S03]  /*7fe0*/  I2FP.F32.U32 R0, R20 ;  /* 0x0000001400007245 */ /* 0x000fc60000201000 */
[----:B------:R-:W-:Y:S01]  /*7ff0*/  IMAD.IADD R3, R5, 0x1, R3 ;  /* 0x0000000105037824 */ /* 0x000fe200078e0203 */
[----:B------:R-:W4:Y:S01]  /*8000*/  LDC R26, c[0x0][0x658] ;  /* 0x00019600ff1a7b82 */ /* 0x000f220000000800 */
[----:B0-----:R-:W-:-:S04]  /*8010*/  ISETP.NE.U32.AND P0, PT, R28, RZ, PT ;  /* 0x000000ff1c00720c */ /* 0x001fc80003f05070 */
[----:B------:R-:W-:-:S03]  /*8020*/  ISETP.NE.AND.EX P0, PT, R29, RZ, PT, P0 ;  /* 0x000000ff1d00720c */ /* 0x000fc60003f05300 */
[----:B------:R-:W0:Y:S01]  /*8030*/  LDC R7, c[0x0][0x144] ;  /* 0x00005100ff077b82 */ /* 0x000e220000000800 */
[-CC-:B-1----:R-:W-:Y:S01]  /*8040*/  SHF.R.U64 R10, R4, R6.reuse, R3.reuse ;  /* 0x00000006040a7219 */ /* 0x182fe20000001203 */
[----:B---3--:R-:W-:Y:S01]  /*8050*/  IMAD.MOV R8, RZ, RZ, -R8 ;  /* 0x000000ffff087224 */ /* 0x008fe200078e0a08 */
[----:B------:R-:W-:Y:S01]  /*8060*/  SHF.R.U32.HI R3, RZ, R6, R3 ;  /* 0x00000006ff037219 */ /* 0x000fe20000011603 */
[----:B------:R-:W-:-:S04]  /*8070*/  FMUL R6, R0, UR4 ;  /* 0x0000000400067c20 */ /* 0x000fc80008400000 */
[----:B------:R-:W1:Y:S01]  /*8080*/  LDC R15, c[0x0][0x148] ;  /* 0x00005200ff0f7b82 */ /* 0x000e620000000800 */
[----:B------:R3:W0:Y:S01]  /*8090*/  F2I.U32.TRUNC.NTZ R14, R6 ;  /* 0x00000006000e7305 */ /* 0x000622000020f000 */
[-CC-:B--2---:R-:W-:Y:S02]  /*80a0*/  SHF.R.U64 R0, R10, R24.reuse, R3.reuse ;  /* 0x000000180a007219 */ /* 0x184fe40000001203 */
[----:B------:R-:W-:-:S04]  /*80b0*/  SHF.R.U32.HI R3, RZ, R24, R3 ;  /* 0x00000018ff037219 */ /* 0x000fc80000011603 */
[----:B------:R-:W2:Y:S01]  /*80c0*/  LDC R21, c[0x0][0x600] ;  /* 0x00018000ff157b82 */ /* 0x000ea20000000800 */
[-CC-:B----4-:R-:W-:Y:S02]  /*80d0*/  SHF.R.U64 R13, R0, R26.reuse, R3.reuse ;  /* 0x0000001a000d7219 */ /* 0x190fe40000001203 */
[-C--:B------:R-:W-:Y:S02]  /*80e0*/  SHF.R.U32.HI R5, RZ, R26.reuse, R3 ;  /* 0x0000001aff057219 */ /* 0x080fe40000011603 */
[----:B------:R-:W-:Y:S01]  /*80f0*/  SHF.L.U32 R26, R9, R26, RZ ;  /* 0x0000001a091a7219 */ /* 0x000fe200000006ff */
[----:B------:R-:W-:Y:S02]  /*8100*/  IMAD.MOV.U32 R4, RZ, RZ, R13 ;  /* 0x000000ffff047224 */ /* 0x000fe400078e000d */
[----:B------:R-:W4:Y:S01]  /*8110*/  LDC R27, c[0x0][0x648] ;  /* 0x00019200ff1b7b82 */ /* 0x000f220000000800 */
[----:B0-----:R-:W-:-:S07]  /*8120*/  IMAD R25, R7, R8, R12 ;  /* 0x0000000807197224 */ /* 0x001fce00078e020c */
[----:B------:R-:W0:Y:S08]  /*8130*/  LDC R30, c[0x0][0x638] ;  /* 0x00018e00ff1e7b82 */ /* 0x000e300000000800 */
[----:B------:R-:W0:Y:S01]  /*8140*/  LDC R31, c[0x0][0x610] ;  /* 0x00018400ff1f7b82 */ /* 0x000e220000000800 */
[----:B-123--:R-:W-:Y:S05]  /*8150*/  @!P0 BRA `(.L_x_51) ;  /* 0x0000000000288947 */ /* 0x00efea0003800000 */
[----:B------:R-:W1:Y:S02]  /*8160*/  LDC R4, c[0x0][0x64c] ;  /* 0x00019300ff047b82 */ /* 0x000e640000000800 */
[----:B-1----:R-:W-:-:S05]  /*8170*/  IADD3 R3, P0, R13, R4, RZ ;  /* 0x000000040d037210 */ /* 0x002fca0007f1e0ff */
        /* <DEDUP_REMOVED lines=8> */
.L_x_51:
[----:B------:R-:W-:Y:S01]  /*8200*/  ISETP.NE.AND P0, PT, R2, 0x1, PT ;  /* 0x000000010200780c */ /* 0x000fe20003f05270 */
[----:B------:R-:W-:Y:S01]  /*8210*/  IMAD.MOV R14, RZ, RZ, -R14 ;  /* 0x000000ffff0e7224 */ /* 0x000fe200078e0a0e */
[----:B----4-:R-:W-:Y:S01]  /*8220*/  SHF.R.U64 R3, R4, R27, R5 ;  /* 0x0000001b04037219 */ /* 0x010fe20000001205 */
[----:B------:R-:W-:Y:S01]  /*8230*/  VIADD R5, R21, 0xffffffff ;  /* 0xffffffff15057836 */ /* 0x000fe20000000000 */
[----:B------:R-:W-:-:S03]  /*8240*/  LOP3.LUT R0, R0, R127, RZ, 0xc0, !PT ;  /* 0x0000007f00007212 */ /* 0x000fc600078ec0ff */
[----:B------:R-:W-:Y:S01]  /*8250*/  IMAD.MOV R4, RZ, RZ, -R3 ;  /* 0x000000ffff047224 */ /* 0x000fe200078e0a03 */
[----:B------:R-:W-:Y:S01]  /*8260*/  LOP3.LUT R10, R10, R5, RZ, 0xc0, !PT ;  /* 0x000000050a0a7212 */ /* 0x000fe200078ec0ff */
[----:B------:R-:W-:Y:S02]  /*8270*/  IMAD R0, R26, R3, R0 ;  /* 0x000000031a007224 */ /* 0x000fe400078e0200 */
[----:B0-----:R-:W-:Y:S02]  /*8280*/  IMAD R3, R4, R30, R13 ;  /* 0x0000001e04037224 */ /* 0x001fe400078e020d */
[----:B------:R-:W-:Y:S02]  /*8290*/  @P0 IMAD R25, R15, R14, R20 ;  /* 0x0000000e0f190224 */ /* 0x000fe400078e0214 */
[----:B------:R-:W-:Y:S02]  /*82a0*/  IMAD R5, R3, R21, R10 ;  /* 0x0000001503057224 */ /* 0x000fe400078e020a */
[----:B------:R-:W-:-:S02]  /*82b0*/  IMAD R0, R0, R31, R25 ;  /* 0x0000001f00007224 */ /* 0x000fc400078e0219 */
[----:B------:R-:W-:-:S03]  /*82c0*/  IMAD.MOV.U32 R4, RZ, RZ, 0x1 ;  /* 0x00000001ff047424 */ /* 0x000fc600078e00ff */
[----:B------:R-:W-:Y:S02]  /*82d0*/  SEL R130, R5, R0, !P0 ;  /* 0x0000000005827207 */ /* 0x000fe40004000000 */
[----:B------:R-:W-:Y:S02]  /*82e0*/  PRMT R3, R4, 0x7610, R3 ;  /* 0x0000761004037816 */ /* 0x000fe40000000003 */
[----:B------:R-:W-:-:S07]  /*82f0*/  SEL R0, R0, R5, !P0 ;  /* 0x0000000500007207 */ /* 0x000fce0004000000 */
.L_x_49:
[----:B------:R-:W-:Y:S01]  /*8300*/  LOP3.LUT P0, RZ, R3, 0xff, RZ, 0xc0, !PT ;  /* 0x000000ff03ff7812 */ /* 0x000fe2000780c0ff */
[----:B------:R-:W-:-:S12]  /*8310*/  IMAD.MOV.U32 R131, RZ, RZ, R0 ;  /* 0x000000ffff837224 */ /* 0x000fd800078e0000 */
[----:B------:R-:W-:Y:S05]  /*8320*/  @P0 BRA `(.L_x_52) ;  /* 0xffffff9000440947 */ /* 0x000fea000383ffff */
[----:B------:R-:W-:Y:S05]  /*8330*/  EXIT ;  /* 0x000000000000794d */ /* 0x000fea0003800000 */
.L_x_7:
        /* <DEDUP_REMOVED lines=26> */
.L_x_54:
[----:B------:R-:W0:Y:S01]  /*84e0*/  LDC.64 R28, c[0x0][0x640] ;  /* 0x00019000ff1c7b82 */ /* 0x000e220000000a00 */
[-CC-:B------:R-:W-:Y:S01]  /*84f0*/  SHF.R.U64 R22, R14, R6.reuse, R15.reuse ;  /* 0x000000060e167219 */ /* 0x180fe2000000120f */
[----:B------:R-:W-:Y:S01]  /*8500*/  IMAD.MOV.U32 R30, RZ, RZ, 0x1 ;  /* 0x00000001ff1e7424 */ /* 0x000fe200078e00ff */
[----:B------:R-:W-:Y:S02]  /*8510*/  SHF.R.U32.HI R6, RZ, R6, R15 ;  /* 0x00000006ff067219 */ /* 0x000fe4000001160f */
[----:B------:R-:W-:-:S03]  /*8520*/  IADD3 R13, P0, RZ, -R22, RZ ;  /* 0x80000016ff0d7210 */ /* 0x000fc60007f1e0ff */
[----:B------:R-:W1:Y:S02]  /*8530*/  LDC R12, c[0x0][0x618] ;  /* 0x00018600ff0c7b82 */ /* 0x000e640000000800 */
[----:B------:R-:W-:-:S04]  /*8540*/  IMAD.X R11, RZ, RZ, ~R6, P0 ;  /* 0x000000ffff0b7224 */ /* 0x000fc800000e0e06 */
[-C--:B------:R-:W-:Y:S02]  /*8550*/  IMAD R6, R11, R26.reuse, RZ ;  /* 0x0000001a0b067224 */ /* 0x080fe400078e02ff */
[----:B------:R-:W2:Y:S01]  /*8560*/  LDC R14, c[0x0][0x608] ;  /* 0x00018200ff0e7b82 */ /* 0x000ea20000000800 */
[----:B------:R-:W-:-:S04]  /*8570*/  IMAD.WIDE.U32 R10, R13, R26, R16 ;  /* 0x0000001a0d0a7225 */ /* 0x000fc800078e0010 */
[----:B------:R-:W-:-:S03]  /*8580*/  IMAD R13, R13, R27, R6 ;  /* 0x0000001b0d0d7224 */ /* 0x000fc600078e0206 */
[----:B------:R-:W3:Y:S01]  /*8590*/  LDC R25, c[0x0][0x658] ;  /* 0x00019600ff197b82 */ /* 0x000ee20000000800 */
[----:B------:R-:W-:Y:S01]  /*85a0*/  IMAD.IADD R11, R11, 0x1, R13 ;  /* 0x000000010b0b7824 */ /* 0x000fe200078e020d */
[----:B0-----:R-:W-:-:S04]  /*85b0*/  ISETP.NE.U32.AND P0, PT, R28, RZ, PT ;  /* 0x000000ff1c00720c */ /* 0x001fc80003f05070 */
[----:B------:R-:W-:Y:S02]  /*85c0*/  ISETP.NE.AND.EX P0, PT, R29, RZ, PT, P0 ;  /* 0x000000ff1d00720c */ /* 0x000fe40003f05300 */
[----:B------:R-:W0:Y:S01]  /*85d0*/  LDC R20, c[0x0][0x600] ;  /* 0x00018000ff147b82 */ /* 0x000e220000000800 */
[-CC-:B-1----:R-:W-:Y:S01]  /*85e0*/  SHF.R.U64 R8, R10, R12.reuse, R11.reuse ;  /* 0x0000000c0a087219 */ /* 0x182fe2000000120b */
[----:B------:R-:W-:Y:S01]  /*85f0*/  IMAD.MOV.U32 R10, RZ, RZ, -0x1 ;  /* 0xffffffffff0a7424 */ /* 0x000fe200078e00ff */
[----:B------:R-:W-:-:S05]  /*8600*/  SHF.R.U32.HI R11, RZ, R12, R11 ;  /* 0x0000000cff0b7219 */ /* 0x000fca000001160b */
[----:B------:R-:W1:Y:S01]  /*8610*/  LDC R26, c[0x0][0x648] ;  /* 0x00019200ff1a7b82 */ /* 0x000e620000000800 */
[-CC-:B--2---:R-:W-:Y:S02]  /*8620*/  SHF.R.U64 R21, R8, R14.reuse, R11.reuse ;  /* 0x0000000e08157219 */ /* 0x184fe4000000120b */
[----:B------:R-:W-:-:S05]  /*8630*/  SHF.R.U32.HI R6, RZ, R14, R11 ;  /* 0x0000000eff067219 */ /* 0x000fca000001160b */
[----:B------:R-:W2:Y:S01]  /*8640*/  LDC R27, c[0x0][0x638] ;  /* 0x00018e00ff1b7b82 */ /* 0x000ea20000000800 */
[-C--:B---3--:R-:W-:Y:S02]  /*8650*/  SHF.L.U32 R10, R10, R25.reuse, RZ ;  /* 0x000000190a0a7219 */ /* 0x088fe400000006ff */
[-CC-:B------:R-:W-:Y:S02]  /*8660*/  SHF.R.U64 R23, R21, R25.reuse, R6.reuse ;  /* 0x0000001915177219 */ /* 0x180fe40000001206 */
[----:B------:R-:W-:Y:S02]  /*8670*/  LOP3.LUT R32, RZ, R10, RZ, 0x33, !PT ;  /* 0x0000000aff207212 */ /* 0x000fe400078e33ff */
[----:B------:R-:W-:Y:S01]  /*8680*/  SHF.R.U32.HI R11, RZ, R25, R6 ;  /* 0x00000019ff0b7219 */ /* 0x000fe20000011606 */
[----:B------:R-:W3:Y:S01]  /*8690*/  LDC R31, c[0x0][0x610] ;  /* 0x00018400ff1f7b82 */ /* 0x000ee20000000800 */
[----:B------:R-:W-:Y:S01]  /*86a0*/  IMAD.MOV.U32 R10, RZ, RZ, R23 ;  /* 0x000000ffff0a7224 */ /* 0x000fe200078e0017 */
[----:B------:R-:W-:Y:S06]  /*86b0*/  @!P0 BRA `(.L_x_55) ;  /* 0x0000000000288947 */ /* 0x000fec0003800000 */
        /* <DEDUP_REMOVED lines=10> */
.L_x_55:
[----:B------:R-:W-:Y:S02]  /*8760*/  ISETP.NE.AND P0, PT, R2, 0x1, PT ;  /* 0x000000010200780c */ /* 0x000fe40003f05270 */
[----:B-1----:R-:W-:Y:S01]  /*8770*/  SHF.R.U64 R6, R10, R26, R11 ;  /* 0x0000001a0a067219 */ /* 0x002fe2000000120b */
[----:B0-----:R-:W-:Y:S01]  /*8780*/  VIADD R11, R20, 0xffffffff ;  /* 0xffffffff140b7836 */ /* 0x001fe20000000000 */
[----:B------:R-:W-:Y:S02]  /*8790*/  SHF.L.U32 R30, R30, R25, RZ ;  /* 0x000000191e1e7219 */ /* 0x000fe400000006ff */
[----:B------:R-:W-:Y:S01]  /*87a0*/  LOP3.LUT R5, R21, R32, RZ, 0xc0, !PT ;  /* 0x0000002015057212 */ /* 0x000fe200078ec0ff */
[----:B------:R-:W-:-:S04]  /*87b0*/  IMAD.MOV R10, RZ, RZ, -R6 ;  /* 0x000000ffff0a7224 */ /* 0x000fc800078e0a06 */
[----:B------:R-:W-:Y:S01]  /*87c0*/  IMAD R6, R30, R6, R5 ;  /* 0x000000061e067224 */ /* 0x000fe200078e0205 */
[----:B------:R-:W-:Y:S01]  /*87d0*/  LOP3.LUT R5, R8, R11, RZ, 0xc0, !PT ;  /* 0x0000000b08057212 */ /* 0x000fe200078ec0ff */
[----:B------:R-:W-:Y:S02]  /*87e0*/  @P0 IMAD R7, R9, R24, R4 ;  /* 0x0000001809070224 */ /* 0x000fe400078e0204 */
[----:B--2---:R-:W-:Y:S02]  /*87f0*/  IMAD R4, R10, R27, R23 ;  /* 0x0000001b0a047224 */ /* 0x004fe400078e0217 */
[----:B---3--:R-:W-:Y:S02]  /*8800*/  IMAD R7, R6, R31, R7 ;  /* 0x0000001f06077224 */ /* 0x008fe400078e0207 */
[----:B------:R-:W-:Y:S02]  /*8810*/  IMAD R4, R4, R20, R5 ;  /* 0x0000001404047224 */ /* 0x000fe400078e0205 */
[----:B------:R-:W-:-:S02]  /*8820*/  IMAD.MOV.U32 R8, RZ, RZ, 0x1 ;  /* 0x00000001ff087424 */ /* 0x000fc400078e00ff */
[----:B------:R-:W-:Y:S01]  /*8830*/  IMAD.MOV.U32 R6, RZ, RZ, R22 ;  /* 0x000000ffff067224 */ /* 0x000fe200078e0016 */
[----:B------:R-:W-:Y:S02]  /*8840*/  SEL R20, R4, R7, !P0 ;  /* 0x0000000704147207 */ /* 0x000fe40004000000 */
[----:B------:R-:W-:-:S07]  /*8850*/  SEL R21, R7, R4, !P0 ;  /* 0x0000000407157207 */ /* 0x000fce0004000000 */
.L_x_53:
[----:B------:R-:W-:-:S08]  /*8860*/  NOP ;  /* 0x0000000000007918 */ /* 0x000fd00000000000 */
[----:B------:R-:W0:-:S00]  /*8870*/  USETMAXREG.DEALLOC.CTAPOOL 0x28 ;  /* 0x00000028000079c8 */ /* 0x000e0000080e0500 */
[----:B0-----:R-:W-:-:S13]  /*8880*/  ISETP.NE.AND P0, PT, R3, RZ, PT ;  /* 0x000000ff0300720c */ /* 0x001fda0003f05270 */
[----:B------:R-:W-:Y:S05]  /*8890*/  @P0 EXIT ;  /* 0x000000000000094d */ /* 0x000fea0003800000 */
[----:B------:R-:W-:Y:S01]  /*88a0*/  LOP3.LUT P0, RZ, R8, 0xff, RZ, 0xc0, !PT ;  /* 0x000000ff08ff7812 */ /* 0x000fe2000780c0ff */
[----:B------:R-:W-:Y:S02]  /*88b0*/  IMAD.MOV.U32 R3, RZ, RZ, 0x1 ;  /* 0x00000001ff037424 */ /* 0x000fe400078e00ff */
[----:B------:R-:W-:-:S10]  /*88c0*/  IMAD.MOV.U32 R8, RZ, RZ, RZ ;  /* 0x000000ffff087224 */ /* 0x000fd400078e00ff */
[----:B------:R-:W-:Y:S05]  /*88d0*/  @!P0 BRA `(.L_x_56) ;  /* 0x0000000c00608947 */ /* 0x000fea0003800000 */
[----:B------:R-:W0:Y:S01]  /*88e0*/  LDC R3, c[0x0][0x28c] ;  /* 0x0000a300ff037b82 */ /* 0x000e220000000800 */
[----:B------:R-:W1:Y:S01]  /*88f0*/  S2R R11, SR_CgaCtaId ;  /* 0x00000000000b7919 */ /* 0x000e620000008800 */
[----:B------:R-:W-:Y:S01]  /*8900*/  ULDC UR5, c[0x0][0x658] ;  /* 0x0001960000057ab9 */ /* 0x000fe20000000800 */
[----:B------:R-:W-:Y:S01]  /*8910*/  UMOV UR6, 0xffffffff ;  /* 0xffffffff00067882 */ /* 0x000fe20000000000 */
[----:B------:R-:W-:Y:S01]  /*8920*/  BSSY B0, `(.L_x_56) ;  /* 0x00000d3000007945 */ /* 0x000fe20003800000 */
[----:B------:R-:W-:Y:S01]  /*8930*/  USHF.L.U32 UR6, UR6, UR5, URZ ;  /* 0x0000000506067299 */ /* 0x000fe2000800063f */
[----:B------:R-:W-:Y:S01]  /*8940*/  IMAD.MOV.U32 R10, RZ, RZ, 0x1 ;  /* 0x00000001ff0a7424 */ /* 0x000fe200078e00ff */
[----:B------:R-:W-:Y:S01]  /*8950*/  LOP3.LUT R19, R18, 0x2, RZ, 0xfc, !PT ;  /* 0x0000000212137812 */ /* 0x000fe200078efcff */
[----:B------:R-:W-:Y:S01]  /*8960*/  IMAD.MOV.U32 R8, RZ, RZ, RZ ;  /* 0x000000ffff087224 */ /* 0x000fe200078e00ff */
[----:B------:R-:W-:Y:S01]  /*8970*/  ULDC UR4, c[0x0][0x600] ;  /* 0x0001800000047ab9 */ /* 0x000fe20000000800 */
[----:B------:R-:W-:Y:S01]  /*8980*/  UMOV UR7, 0x1 ;  /* 0x0000000100077882 */ /* 0x000fe20000000000 */
[----:B------:R-:W-:-:S02]  /*8990*/  UIADD3 UR4, UR4, -0x1, URZ ;  /* 0xffffffff04047890 */ /* 0x000fc4000fffe03f */
[----:B------:R-:W-:Y:S02]  /*89a0*/  USHF.L.U32 UR5, UR7, UR5, URZ ;  /* 0x0000000507057299 */ /* 0x000fe4000800063f */
[----:B------:R-:W-:Y:S01]  /*89b0*/  ULOP3.LUT UR6, URZ, UR6, URZ, 0x33, !UPT ;  /* 0x000000063f067292 */ /* 0x000fe2000f8e333f */
[----:B------:R-:W-:Y:S01]  /*89c0*/  ULDC.64 UR30, c[0x0][0x198] ;  /* 0x00006600001e7ab9 */ /* 0x000fe20000000a00 */
[----:B0-----:R-:W-:-:S05]  /*89d0*/  VIADD R3, R3, 0xff ;  /* 0x000000ff03037836 */ /* 0x001fca0000000000 */
[----:B------:R-:W-:-:S04]  /*89e0*/  SHF.R.S32.HI R4, RZ, 0x1f, R3 ;  /* 0x0000001fff047819 */ /* 0x000fc80000011403 */
[----:B------:R-:W-:Y:S01]  /*89f0*/  LEA.HI R9, R4, R3, RZ, 0x8 ;  /* 0x0000000304097211 */ /* 0x000fe200078f40ff */
[C---:B-1----:R-:W-:Y:S02]  /*8a00*/  IMAD.SHL.U32 R4, R11.reuse, 0x1000, RZ ;  /* 0x000010000b047824 */ /* 0x042fe400078e00ff */
[----:B------:R-:W-:Y:S01]  /*8a10*/  IMAD.SHL.U32 R11, R11, 0x20, RZ ;  /* 0x000000200b0b7824 */ /* 0x000fe200078e00ff */
[----:B------:R-:W-:Y:S01]  /*8a20*/  SHF.R.S32.HI R9, RZ, 0x8, R9 ;  /* 0x00000008ff097819 */ /* 0x000fe20000011409 */
[----:B------:R-:W-:Y:S01]  /*8a30*/  IMAD.MOV.U32 R3, RZ, RZ, 0x1 ;  /* 0x00000001ff037424 */ /* 0x000fe200078e00ff */
[----:B------:R-:W-:Y:S02]  /*8a40*/  LOP3.LUT R4, R4, 0x1000, RZ, 0xc0, !PT ;  /* 0x0000100004047812 */ /* 0x000fe400078ec0ff */
[----:B------:R-:W-:Y:S01]  /*8a50*/  LOP3.LUT R11, R11, 0x20, RZ, 0xc0, !PT ;  /* 0x000000200b0b7812 */ /* 0x000fe200078ec0ff */
[----:B------:R-:W-:Y:S01]  /*8a60*/  VIADD R13, R9, 0x1 ;  /* 0x00000001090d7836 */ /* 0x000fe20000000000 */
[----:B------:R-:W-:-:S07]  /*8a70*/  LOP3.LUT R12, R4, 0x30100, RZ, 0xfc, !PT ;  /* 0x00030100040c7812 */ /* 0x000fce00078efcff */
.L_x_67:
[----:B------:R-:W-:-:S03]  /*8a80*/  UMOV UR7, 0xffffffff ;  /* 0xffffffff00077882 */ /* 0x000fc60000000000 */
[----:B------:R-:W-:Y:S05]  /*8a90*/  BRA.DIV UR7, `(.L_x_57) ;  /* 0x0000000e07907947 */ /* 0x000fea000b800000 */
[----:B------:R-:W-:-:S13]  /*8aa0*/  ELECT P6, URZ, PT ;  /* 0x00000000003f782f */ /* 0x000fda00038c0000 */
.L_x_76:
[----:B------:R-:W0:Y:S01]  /*8ab0*/  LDC R4, c[0x0][0x28c] ;  /* 0x0000a300ff047b82 */ /* 0x000e220000000800 */
[----:B------:R-:W-:Y:S01]  /*8ac0*/  BSSY B1, `(.L_x_58) ;  /* 0x0000044000017945 */ /* 0x000fe20003800000 */
[----:B0-----:R-:W-:-:S13]  /*8ad0*/  ISETP.LT.OR P6, PT, R4, 0x1, !P6 ;  /* 0x000000010400780c */ /* 0x001fda00077c1670 */
[----:B------:R-:W-:Y:S05]  /*8ae0*/  @P6 BRA `(.L_x_59) ;  /* 0x0000000400046947 */ /* 0x000fea0003800000 */
[----:B------:R-:W-:Y:S02]  /*8af0*/  IMAD R21, R21, 0x180, RZ ;  /* 0x0000018015157824 */ /* 0x000fe400078e02ff */
[----:B------:R-:W-:Y:S02]  /*8b00*/  IMAD R20, R20, 0x40, R11 ;  /* 0x0000004014147824 */ /* 0x000fe400078e020b */
[----:B------:R-:W-:Y:S02]  /*8b10*/  IMAD.MOV.U32 R24, RZ, RZ, RZ ;  /* 0x000000ffff187224 */ /* 0x000fe400078e00ff */
[----:B------:R-:W-:Y:S02]  /*8b20*/  IMAD.MOV.U32 R4, RZ, RZ, R13 ;  /* 0x000000ffff047224 */ /* 0x000fe400078e000d */
[----:B------:R-:W-:Y:S02]  /*8b30*/  IMAD.MOV.U32 R5, RZ, RZ, R3 ;  /* 0x000000ffff057224 */ /* 0x000fe400078e0003 */
[----:B------:R-:W-:-:S07]  /*8b40*/  IMAD.MOV.U32 R7, RZ, RZ, R8 ;  /* 0x000000ffff077224 */ /* 0x000fce00078e0008 */
.L_x_62:
[----:B------:R-:W0:Y:S01]  /*8b50*/  S2R R15, SR_CgaCtaId ;  /* 0x00000000000f7919 */ /* 0x000e220000008800 */
[----:B------:R-:W-:Y:S02]  /*8b60*/  MOV R14, 0x400 ;  /* 0x00000400000e7802 */ /* 0x000fe40000000f00 */
[----:B------:R-:W-:Y:S02]  /*8b70*/  ISETP.NE.AND P1, PT, R0, RZ, PT ;  /* 0x000000ff0000720c */ /* 0x000fe40003f25270 */
[----:B0-----:R-:W-:Y:S02]  /*8b80*/  LEA R22, R15, R14, 0x18 ;  /* 0x0000000e0f167211 */ /* 0x001fe400078ec0ff */
[----:B------:R-:W-:-:S09]  /*8b90*/  SHF.L.U32 R14, R5, 0x1f, RZ ;  /* 0x0000001f050e7819 */ /* 0x000fd200000006ff */
[----:B------:R-:W0:Y:S01]  /*8ba0*/  @!P1 LDC R15, c[0x0][0x500] ;  /* 0x00014000ff0f9b82 */ /* 0x000e220000000800 */
[----:B------:R-:W-:-:S04]  /*8bb0*/  IMAD R23, R7, 0x8, R22 ;  /* 0x0000000807177824 */ /* 0x000fc800078e0216 */
[----:B------:R-:W1:Y:S02]  /*8bc0*/  SYNCS.PHASECHK.TRANS64.TRYWAIT P0, [R23+URZ+0x10], R14 ;  /* 0x0000100e170075a7 */ /* 0x000e64000800017f */
[----:B-1----:R-:W-:Y:S05]  /*8bd0*/  @!P0 BRA `(.L_x_60) ;  /* 0x0000000c00608947 */ /* 0x002fea0003800000 */
.L_x_77:
[----:B-1----:R-:W-:Y:S01]  /*8be0*/  PRMT R14, R19, 0x9910, RZ ;  /* 0x00009910130e7816 */ /* 0x002fe200000000ff */
[----:B0-----:R0:W-:Y:S03]  /*8bf0*/  @!P1 SYNCS.ARRIVE.TRANS64 RZ, [R23+URZ], R15 ;  /* 0x0000000f17ff99a7 */ /* 0x0011e6000800003f */
[----:B------:R-:W-:-:S13]  /*8c00*/  ISETP.NE.AND P0, PT, R14, 0x2, PT ;  /* 0x000000020e00780c */ /* 0x000fda0003f05270 */
[----:B0-----:R-:W-:Y:S05]  /*8c10*/  @P0 BRA `(.L_x_61) ;  /* 0x0000000000040947 */ /* 0x001fea0003800000 */
[----:B------:R-:W-:Y:S01]  /*8c20*/  BPT.TRAP 0x1 ;  /* 0x000000040000795c */ /* 0x000fe20000300000 */
.L_x_61:
[C---:B------:R-:W-:Y:S01]  /*8c30*/  IMAD R14, R7.reuse, 0x18000, R22 ;  /* 0x00018000070e7824 */ /* 0x040fe200078e0216 */
[----:B------:R-:W-:Y:S01]  /*8c40*/  R2UR UR7, R22 ;  /* 0x00000000160772ca */ /* 0x000fe200000e0000 */
[----:B------:R-:W-:Y:S01]  /*8c50*/  VIADD R4, R4, 0xffffffff ;  /* 0xffffffff04047836 */ /* 0x000fe20000000000 */
[----:B------:R-:W-:Y:S01]  /*8c60*/  R2UR UR26, R24 ;  /* 0x00000000181a72ca */ /* 0x000fe200000e0000 */
[----:B------:R-:W-:Y:S01]  /*8c70*/  UIADD3 UR14, UP0, UR30, 0xf0, URZ ;  /* 0x000000f01e0e7890 */ /* 0x000fe2000ff1e03f */
[----:B------:R-:W-:Y:S01]  /*8c80*/  R2UR UR16, R14 ;  /* 0x000000000e1072ca */ /* 0x000fe200000e0000 */
[----:B------:R-:W-:Y:S01]  /*8c90*/  IMAD R14, R7, 0x4000, R12 ;  /* 0x00004000070e7824 */ /* 0x000fe200078e020c */
[----:B------:R-:W-:Y:S01]  /*8ca0*/  R2UR UR25, R23 ;  /* 0x00000000171972ca */ /* 0x000fe200000e0000 */
[----:B------:R-:W-:Y:S01]  /*8cb0*/  UIADD3 UR40, UP1, UR30, 0x1f0, URZ ;  /* 0x000001f01e287890 */ /* 0x000fe2000ff3e03f */
[----:B------:R-:W-:Y:S01]  /*8cc0*/  R2UR UR28, R6 ;  /* 0x00000000061c72ca */ /* 0x000fe200000e0000 */
[----:B------:R-:W-:Y:S01]  /*8cd0*/  UIADD3.X UR15, URZ, UR31, URZ, UP0, !UPT ;  /* 0x0000001f3f0f7290 */ /* 0x000fe200087fe43f */
[----:B------:R-:W-:Y:S01]  /*8ce0*/  R2UR UR32, R14 ;  /* 0x000000000e2072ca */ /* 0x000fe200000e0000 */
[----:B------:R-:W-:Y:S01]  /*8cf0*/  UIADD3.X UR41, URZ, UR31, URZ, UP1, !UPT ;  /* 0x0000001f3f297290 */ /* 0x000fe20008ffe43f */
[----:B------:R-:W-:Y:S01]  /*8d00*/  R2UR UR27, R21 ;  /* 0x00000000151b72ca */ /* 0x000fe200000e0000 */
[----:B------:R-:W-:Y:S01]  /*8d10*/  VIADD R7, R7, 0x1 ;  /* 0x0000000107077836 */ /* 0x000fe20000000000 */
[----:B------:R-:W-:Y:S01]  /*8d20*/  R2UR UR35, R20 ;  /* 0x00000000142372ca */ /* 0x000fe200000e0000 */
[----:B------:R-:W-:Y:S01]  /*8d30*/  UIADD3 UR18, UR26, 0x80, URZ ;  /* 0x000000801a127890 */ /* 0x000fe2000fffe03f */
[----:B------:R-:W-:Y:S01]  /*8d40*/  ISETP.GT.AND P1, PT, R4, 0x1, PT ;  /* 0x000000010400780c */ /* 0x000fe20003f24270 */
[----:B------:R-:W-:Y:S01]  /*8d50*/  UIADD3 UR24, UR16, 0x100, URZ ;  /* 0x0000010010187890 */ /* 0x000fe2000fffe03f */
[----:B------:R-:W-:Y:S01]  /*8d60*/  ISETP.NE.AND P0, PT, R7, 0x2, PT ;  /* 0x000000020700780c */ /* 0x000fe20003f05270 */
[----:B------:R-:W-:Y:S01]  /*8d70*/  UIADD3 UR16, UR16, 0xc100, URZ ;  /* 0x0000c10010107890 */ /* 0x000fe2000fffe03f */
[----:B------:R-:W-:Y:S01]  /*8d80*/  VIADD R24, R24, 0x100 ;  /* 0x0000010018187836 */ /* 0x000fe20000000000 */
[----:B------:R-:W-:Y:S01]  /*8d90*/  UMOV UR22, 0x0 ;  /* 0x0000000000167882 */ /* 0x000fe20000000000 */
[----:B------:R-:W-:Y:S01]  /*8da0*/  UMOV UR23, 0x10000000 ;  /* 0x1000000000177882 */ /* 0x000fe20000000000 */
[----:B------:R-:W-:Y:S01]  /*8db0*/  UIADD3 UR32, UR7, UR32, URZ ;  /* 0x0000002007207290 */ /* 0x000fe2000fffe03f */
[----:B------:R-:W-:Y:S01]  /*8dc0*/  SEL R14, RZ, 0x1, P0 ;  /* 0x00000001ff0e7807 */ /* 0x000fe20000000000 */
[----:B------:R-:W-:Y:S01]  /*8dd0*/  UMOV UR17, UR25 ;  /* 0x0000001900117c82 */ /* 0x000fe20008000000 */
[----:B------:R-:W-:Y:S01]  /*8de0*/  UMOV UR20, UR28 ;  /* 0x0000001c00147c82 */ /* 0x000fe20008000000 */
[----:B------:R-:W-:Y:S01]  /*8df0*/  UIADD3 UR8, UR32, 0x2000, URZ ;  /* 0x0000200020087890 */ /* 0x000fe2000fffe03f */
[----:B------:R0:W-:Y:S01]  /*8e00*/  UTMALDG.3D [UR24], [UR14], desc[UR22] ;  /* 0x000016180e0075b4 */ /* 0x0001e20008011000 */
[----:B------:R-:W-:Y:S01]  /*8e10*/  UMOV UR19, UR27 ;  /* 0x0000001b00137c82 */ /* 0x000fe20008000000 */
[----:B------:R-:W-:Y:S01]  /*8e20*/  UMOV UR13, 0x30000 ;  /* 0x00030000000d7882 */ /* 0x000fe20000000000 */
[----:B------:R-:W-:Y:S01]  /*8e30*/  UMOV UR33, UR25 ;  /* 0x0000001900217c82 */ /* 0x000fe20008000000 */
[----:B------:R-:W-:Y:S01]  /*8e40*/  UMOV UR34, UR26 ;  /* 0x0000001a00227c82 */ /* 0x000fe20008000000 */
[----:B------:R-:W-:Y:S01]  /*8e50*/  UMOV UR36, UR28 ;  /* 0x0000001c00247c82 */ /* 0x000fe20008000000 */
[----:B------:R-:W-:Y:S01]  /*8e60*/  UMOV UR9, UR25 ;  /* 0x0000001900097c82 */ /* 0x000fe20008000000 */
[----:B------:R-:W-:Y:S01]  /*8e70*/  UMOV UR12, UR28 ;  /* 0x0000001c000c7c82 */ /* 0x000fe20008000000 */
[----:B------:R-:W-:Y:S01]  /*8e80*/  UMOV UR11, UR35 ;  /* 0x00000023000b7c82 */ /* 0x000fe20008000000 */
[----:B------:R0:W-:Y:S01]  /*8e90*/  UTMALDG.3D [UR16], [UR14], desc[UR22] ;  /* 0x000016100e0075b4 */ /* 0x0001e20008011000 */
[----:B------:R-:W-:Y:S01]  /*8ea0*/  UMOV UR10, UR18 ;  /* 0x00000012000a7c82 */ /* 0x000fe20008000000 */
[----:B------:R-:W-:-:S02]  /*8eb0*/  LOP3.LUT R5, R5, R14, RZ, 0x3c, !PT ;  /* 0x0000000e05057212 */ /* 0x000fc400078e3cff */
[----:B------:R-:W-:Y:S01]  /*8ec0*/  SEL R7, R7, RZ, P0 ;  /* 0x000000ff07077207 */ /* 0x000fe20000000000 */
[----:B------:R0:W-:Y:S01]  /*8ed0*/  UTMALDG.3D.MULTICAST [UR32], [UR40], UR13, desc[UR22] ;  /* 0x00001620280073b4 */ /* 0x0001e2000801180d */
[----:B------:R0:W-:Y:S02]  /*8ee0*/  UTMALDG.3D.MULTICAST [UR8], [UR40], UR13, desc[UR22] ;  /* 0x00001608280073b4 */ /* 0x0001e4000801180d */
[----:B0-----:R-:W-:Y:S05]  /*8ef0*/  @P1 BRA `(.L_x_62) ;  /* 0xfffffffc00141947 */ /* 0x001fea000383ffff */
.L_x_59:
[----:B------:R-:W-:Y:S05]  /*8f00*/  BSYNC B1 ;  /* 0x0000000000017941 */ /* 0x000fea0003800000 */
.L_x_58:
[----:B------:R-:W-:Y:S01]  /*8f10*/  LOP3.LUT P1, RZ, R10, 0xff, RZ, 0xc0, !PT ;  /* 0x000000ff0aff7812 */ /* 0x000fe2000782c0ff */
[----:B------:R-:W-:Y:S01]  /*8f20*/  IMAD.IADD R8, R9, 0x1, R8 ;  /* 0x0000000109087824 */ /* 0x000fe200078e0208 */
[----:B------:R-:W-:Y:S01]  /*8f30*/  IADD3 R16, P2, R16, UR48, RZ ;  /* 0x0000003010107c10 */ /* 0x000fe2000ff5e0ff */
[----:B------:R-:W-:Y:S01]  /*8f40*/  ULDC.64 UR8, c[0x0][0x650] ;  /* 0x0001940000087ab9 */ /* 0x000fe20000000a00 */
[----:B------:R-:W-:Y:S01]  /*8f50*/  BSSY B1, `(.L_x_63) ;  /* 0x000006d000017945 */ /* 0x000fe20003800000 */
[----:B------:R-:W-:Y:S01]  /*8f60*/  IMAD.MOV.U32 R21, RZ, RZ, -0x1 ;  /* 0xffffffffff157424 */ /* 0x000fe200078e00ff */
[----:B------:R-:W-:Y:S01]  /*8f70*/  SHF.R.U32.HI R4, RZ, 0x1, R8 ;  /* 0x00000001ff047819 */ /* 0x000fe20000011608 */
[----:B------:R-:W-:Y:S01]  /*8f80*/  IMAD.MOV.U32 R20, RZ, RZ, -0x1 ;  /* 0xffffffffff147424 */ /* 0x000fe200078e00ff */
[----:B------:R-:W-:Y:S02]  /*8f90*/  ISETP.GT.U32.AND P0, PT, R8, 0x1, PT ;  /* 0x000000010800780c */ /* 0x000fe40003f04070 */
[----:B------:R-:W-:-:S02]  /*8fa0*/  LOP3.LUT R4, R4, 0x1, RZ, 0xc0, !PT ;  /* 0x0000000104047812 */ /* 0x000fc400078ec0ff */
[----:B------:R-:W-:Y:S01]  /*8fb0*/  ISETP.LT.U32.AND P0, PT, R9, 0x2, P0 ;  /* 0x000000020900780c */ /* 0x000fe20000701070 */
[----:B------:R-:W0:Y:S01]  /*8fc0*/  @P1 S2R R6, SR_CgaCtaId ;  /* 0x0000000000061919 */ /* 0x000e220000008800 */
[----:B------:R-:W-:Y:S02]  /*8fd0*/  @P1 MOV R5, 0x400 ;  /* 0x0000040000051802 */ /* 0x000fe40000000f00 */
[----:B------:R-:W-:Y:S02]  /*8fe0*/  IADD3.X R17, R17, UR38, RZ, P2, !PT ;  /* 0x0000002611117c10 */ /* 0x000fe400097fe4ff */
[----:B------:R-:W-:Y:S02]  /*8ff0*/  ISETP.GE.U32.AND P2, PT, R16, UR8, PT ;  /* 0x0000000810007c0c */ /* 0x000fe4000bf46070 */
[----:B------:R-:W-:Y:S02]  /*9000*/  LOP3.LUT R8, R8, 0x1, RZ, 0xc0, !PT ;  /* 0x0000000108087812 */ /* 0x000fe400078ec0ff */
[----:B------:R-:W-:-:S02]  /*9010*/  PRMT R10, RZ, 0x7610, R10 ;  /* 0x00007610ff0a7816 */ /* 0x000fc4000000000a */
[----:B0-----:R-:W-:Y:S01]  /*9020*/  @P1 LEA R5, R6, R5, 0x18 ;  /* 0x0000000506051211 */ /* 0x001fe200078ec0ff */
[----:B------:R-:W-:-:S03]  /*9030*/  IMAD.MOV.U32 R6, RZ, RZ, -0x1 ;  /* 0xffffffffff067424 */ /* 0x000fc600078e00ff */
[----:B------:R0:W-:Y:S01]  /*9040*/  @P1 SYNCS.ARRIVE.TRANS64.A1T0 RZ, [R5+URZ+0x38], RZ ;  /* 0x000038ff05ff19a7 */ /* 0x0001e2000810003f */
[----:B------:R-:W-:Y:S02]  /*9050*/  ISETP.NE.U32.AND P1, PT, R4, 0x1, PT ;  /* 0x000000010400780c */ /* 0x000fe40003f25070 */
[----:B------:R-:W-:Y:S02]  /*9060*/  SEL R4, RZ, 0x1, !P0 ;  /* 0x00000001ff047807 */ /* 0x000fe40004000000 */
[----:B------:R-:W-:Y:S02]  /*9070*/  ISETP.GE.U32.AND.EX P0, PT, R17, UR9, PT, P2 ;  /* 0x0000000911007c0c */ /* 0x000fe4000bf06120 */
[----:B------:R-:W-:-:S04]  /*9080*/  ISETP.GT.U32.AND P1, PT, R9, 0x1, !P1 ;  /* 0x000000010900780c */ /* 0x000fc80004f24070 */
[----:B0-----:R-:W-:-:S04]  /*9090*/  SEL R5, RZ, 0x1, !P1 ;  /* 0x00000001ff057807 */ /* 0x001fc80004800000 */
[--C-:B------:R-:W-:Y:S02]  /*90a0*/  LOP3.LUT R3, R5, R3, R4.reuse, 0x96, !PT ;  /* 0x0000000305037212 */ /* 0x100fe400078e9604 */
[----:B------:R-:W-:Y:S01]  /*90b0*/  PRMT R4, RZ, 0x7610, R4 ;  /* 0x00007610ff047816 */ /* 0x000fe20000000004 */
[----:B------:R-:W-:Y:S06]  /*90c0*/  @P0 BRA `(.L_x_64) ;  /* 0x0000000400540947 */ /* 0x000fec0003800000 */
[----:B------:R-:W0:Y:S01]  /*90d0*/  S2R R15, SR_CTAID.X ;  /* 0x00000000000f7919 */ /* 0x000e220000002500 */
[----:B------:R-:W-:Y:S01]  /*90e0*/  ULDC.64 UR8, c[0x0][0x628] ;  /* 0x00018a0000087ab9 */ /* 0x000fe20000000a00 */
[----:B------:R-:W-:Y:S01]  /*90f0*/  ULDC UR10, c[0x0][0x630] ;  /* 0x00018c00000a7ab9 */ /* 0x000fe20000000800 */
[----:B------:R-:W-:Y:S01]  /*9100*/  ISETP.NE.U32.AND P0, PT, RZ, UR8, PT ;  /* 0x00000008ff007c0c */ /* 0x000fe2000bf05070 */
[----:B------:R-:W1:Y:S01]  /*9110*/  S2R R20, SR_CTAID.Y ;  /* 0x0000000000147919 */ /* 0x000e620000002600 */
[----:B------:R-:W-:Y:S01]  /*9120*/  ULDC UR11, c[0x0][0x150] ;  /* 0x00005400000b7ab9 */ /* 0x000fe20000000800 */
[----:B------:R-:W-:Y:S01]  /*9130*/  IMAD.MOV.U32 R4, RZ, RZ, R16 ;  /* 0x000000ffff047224 */ /* 0x000fe200078e0010 */
[----:B------:R-:W-:Y:S01]  /*9140*/  ISETP.NE.AND.EX P0, PT, RZ, UR9, PT, P0 ;  /* 0x00000009ff007c0c */ /* 0x000fe2000bf05300 */
[----:B------:R-:W-:Y:S01]  /*9150*/  IMAD.MOV.U32 R5, RZ, RZ, R17 ;  /* 0x000000ffff057224 */ /* 0x000fe200078e0011 */
[----:B0-----:R-:W-:-:S11]  /*9160*/  I2FP.F32.U32 R22, R15 ;  /* 0x0000000f00167245 */ /* 0x001fd60000201000 */
[----:B------:R-:W-:Y:S05]  /*9170*/  @!P0 BRA `(.L_x_65) ;  /* 0x0000000000288947 */ /* 0x000fea0003800000 */
[----:B------:R-:W-:Y:S02]  /*9180*/  ULDC UR7, c[0x0][0x634] ;  /* 0x00018d0000077ab9 */ /* 0x000fe40000000800 */
[----:B------:R-:W-:-:S05]  /*9190*/  IADD3 R5, P0, R16, UR7, RZ ;  /* 0x0000000710057c10 */ /* 0x000fca000ff1e0ff */
[----:B------:R-:W-:-:S04]  /*91a0*/  IMAD.X R21, RZ, RZ, R17, P0 ;  /* 0x000000ffff157224 */ /* 0x000fc800000e0611 */
[----:B------:R-:W-:-:S04]  /*91b0*/  IMAD.WIDE.U32 R6, R21, UR8, RZ ;  /* 0x0000000815067c25 */ /* 0x000fc8000f8e00ff */
[----:B------:R-:W-:-:S04]  /*91c0*/  IMAD.WIDE.U32 R6, P0, R5, UR9, R6 ;  /* 0x0000000905067c25 */ /* 0x000fc8000f800006 */
[----:B------:R-:W-:-:S04]  /*91d0*/  IMAD.WIDE.U32 R4, R5, UR8, RZ ;  /* 0x0000000805047c25 */ /* 0x000fc8000f8e00ff */
[----:B------:R-:W-:Y:S01]  /*91e0*/  IMAD.MOV.U32 R4, RZ, RZ, R7 ;  /* 0x000000ffff047224 */ /* 0x000fe200078e0007 */
[----:B------:R-:W-:Y:S01]  /*91f0*/  IADD3 RZ, P1, R5, R6, RZ ;  /* 0x0000000605ff7210 */ /* 0x000fe20007f3e0ff */
[----:B------:R-:W-:-:S04]  /*9200*/  IMAD.X R5, RZ, RZ, RZ, P0 ;  /* 0x000000ffff057224 */ /* 0x000fc800000e06ff */
[----:B------:R-:W-:-:S08]  /*9210*/  IMAD.WIDE.U32.X R4, R21, UR9, R4, P1 ;  /* 0x0000000915047c25 */ /* 0x000fd000088e0404 */
.L_x_65:
[--C-:B------:R-:W-:Y:S01]  /*9220*/  SHF.R.U64 R14, R4, UR10, R5.reuse ;  /* 0x0000000a040e7c19 */ /* 0x100fe20008001205 */
[----:B------:R-:W-:Y:S01]  /*9230*/  FMUL R22, R22, UR11 ;  /* 0x0000000b16167c20 */ /* 0x000fe20008400000 */
[----:B------:R-:W-:Y:S01]  /*9240*/  SHF.R.U32.HI R4, RZ, UR10, R5 ;  /* 0x0000000aff047c19 */ /* 0x000fe20008011605 */
[----:B------:R-:W0:Y:S01]  /*9250*/  LDC R6, c[0x0][0x144] ;  /* 0x00005100ff067b82 */ /* 0x000e220000000800 */
[----:B------:R-:W-:Y:S01]  /*9260*/  IADD3 R5, P0, RZ, -R14, RZ ;  /* 0x8000000eff057210 */ /* 0x000fe20007f1e0ff */
[----:B------:R-:W-:Y:S01]  /*9270*/  ULDC UR7, c[0x0][0x154] ;  /* 0x0000550000077ab9 */ /* 0x000fe20000000800 */
[----:B-1----:R-:W-:Y:S01]  /*9280*/  I2FP.F32.U32 R7, R20 ;  /* 0x0000001400077245 */ /* 0x002fe20000201000 */
[----:B------:R-:W1:Y:S01]  /*9290*/  F2I.U32.TRUNC.NTZ R22, R22 ;  /* 0x0000001600167305 */ /* 0x000e62000020f000 */
[----:B------:R-:W-:Y:S01]  /*92a0*/  ULDC.64 UR8, c[0x0][0x620] ;  /* 0x0001880000087ab9 */ /* 0x000fe20000000a00 */
[----:B------:R-:W-:Y:S01]  /*92b0*/  IMAD.X R4, RZ, RZ, ~R4, P0 ;  /* 0x000000ffff047224 */ /* 0x000fe200000e0e04 */
[----:B------:R-:W-:Y:S01]  /*92c0*/  ISETP.NE.AND P2, PT, R2, 0x1, PT ;  /* 0x000000010200780c */ /* 0x000fe20003f45270 */
[----:B------:R-:W-:Y:S01]  /*92d0*/  FMUL R23, R7, UR7 ;  /* 0x0000000707177c20 */ /* 0x000fe20008400000 */
[----:B------:R-:W2:Y:S01]  /*92e0*/  LDC R25, c[0x0][0x148] ;  /* 0x00005200ff197b82 */ /* 0x000ea20000000800 */
[----:B------:R-:W-:Y:S01]  /*92f0*/  IMAD R4, R4, UR8, RZ ;  /* 0x0000000804047c24 */ /* 0x000fe2000f8e02ff */
[----:B------:R-:W-:-:S03]  /*9300*/  ULDC UR7, c[0x0][0x618] ;  /* 0x0001860000077ab9 */ /* 0x000fc60000000800 */
[----:B------:R-:W3:Y:S01]  /*9310*/  F2I.U32.TRUNC.NTZ R23, R23 ;  /* 0x0000001700177305 */ /* 0x000ee2000020f000 */
[C---:B------:R-:W-:Y:S02]  /*9320*/  IMAD R7, R5.reuse, UR9, R4 ;  /* 0x0000000905077c24 */ /* 0x040fe4000f8e0204 */
[----:B------:R-:W-:Y:S01]  /*9330*/  IMAD.WIDE.U32 R4, R5, UR8, R16 ;  /* 0x0000000805047c25 */ /* 0x000fe2000f8e0010 */
[----:B------:R-:W-:Y:S02]  /*9340*/  ULDC.64 UR8, c[0x0][0x640] ;  /* 0x0001900000087ab9 */ /* 0x000fe40000000a00 */
[----:B------:R-:W-:Y:S01]  /*9350*/  ISETP.NE.U32.AND P0, PT, RZ, UR8, PT ;  /* 0x00000008ff007c0c */ /* 0x000fe2000bf05070 */
[----:B------:R-:W-:Y:S02]  /*9360*/  IMAD.IADD R5, R5, 0x1, R7 ;  /* 0x0000000105057824 */ /* 0x000fe400078e0207 */
[----:B-1----:R-:W-:Y:S01]  /*9370*/  IMAD.MOV R22, RZ, RZ, -R22 ;  /* 0x000000ffff167224 */ /* 0x002fe200078e0a16 */
[----:B------:R-:W-:-:S02]  /*9380*/  ISETP.NE.AND.EX P0, PT, RZ, UR9, PT, P0 ;  /* 0x00000009ff007c0c */ /* 0x000fc4000bf05300 */
[----:B------:R-:W-:Y:S01]  /*9390*/  SHF.R.U64 R21, R4, UR7, R5 ;  /* 0x0000000704157c19 */ /* 0x000fe20008001205 */
[----:B0-----:R-:W-:Y:S01]  /*93a0*/  IMAD R15, R6, R22, R15 ;  /* 0x00000016060f7224 */ /* 0x001fe200078e020f */
[----:B------:R-:W-:Y:S01]  /*93b0*/  SHF.R.U32.HI R4, RZ, UR7, R5 ;  /* 0x00000007ff047c19 */ /* 0x000fe20008011605 */
[----:B------:R-:W-:Y:S01]  /*93c0*/  ULDC UR7, c[0x0][0x608] ;  /* 0x0001820000077ab9 */ /* 0x000fe20000000800 */
[----:B---3--:R-:W-:Y:S02]  /*93d0*/  IMAD.MOV R6, RZ, RZ, -R23 ;  /* 0x000000ffff067224 */ /* 0x008fe400078e0a17 */
[--C-:B------:R-:W-:Y:S02]  /*93e0*/  SHF.R.U64 R22, R21, UR7, R4.reuse ;  /* 0x0000000715167c19 */ /* 0x100fe40008001204 */
[----:B------:R-:W-:Y:S01]  /*93f0*/  SHF.R.U32.HI R5, RZ, UR7, R4 ;  /* 0x00000007ff057c19 */ /* 0x000fe20008011604 */
[----:B------:R-:W-:Y:S01]  /*9400*/  ULDC UR7, c[0x0][0x658] ;  /* 0x0001960000077ab9 */ /* 0x000fe20000000800 */
[----:B--2---:R-:W-:-:S02]  /*9410*/  @P2 IMAD R15, R25, R6, R20 ;  /* 0x00000006190f2224 */ /* 0x004fc400078e0214 */
[--C-:B------:R-:W-:Y:S02]  /*9420*/  SHF.R.U64 R20, R22, UR7, R5.reuse ;  /* 0x0000000716147c19 */ /* 0x100fe40008001205 */
[----:B------:R-:W-:-:S03]  /*9430*/  SHF.R.U32.HI R23, RZ, UR7, R5 ;  /* 0x00000007ff177c19 */ /* 0x000fc60008011605 */
[----:B------:R-:W-:Y:S02]  /*9440*/  IMAD.MOV.U32 R6, RZ, RZ, R20 ;  /* 0x000000ffff067224 */ /* 0x000fe400078e0014 */
[----:B------:R-:W-:Y:S01]  /*9450*/  IMAD.MOV.U32 R5, RZ, RZ, R23 ;  /* 0x000000ffff057224 */ /* 0x000fe200078e0017 */
[----:B------:R-:W-:Y:S06]  /*9460*/  @!P0 BRA `(.L_x_66) ;  /* 0x00000000002c8947 */ /* 0x000fec0003800000 */
        /* <DEDUP_REMOVED lines=9> */
[----:B------:R-:W-:-:S04]  /*9500*/  IMAD.WIDE.U32.X R4, R23, UR9, R4, P1 ;  /* 0x0000000917047c25 */ /* 0x000fc800088e0404 */
[----:B------:R-:W-:-:S07]  /*9510*/  IMAD.MOV.U32 R6, RZ, RZ, R4 ;  /* 0x000000ffff067224 */ /* 0x000fce00078e0004 */
.L_x_66:
[----:B------:R-:W-:Y:S01]  /*9520*/  ULDC UR7, c[0x0][0x648] ;  /* 0x0001920000077ab9 */ /* 0x000fe20000000800 */
[----:B------:R-:W-:Y:S01]  /*9530*/  LOP3.LUT R4, R22, UR6, RZ, 0xc0, !PT ;  /* 0x0000000616047c12 */ /* 0x000fe2000f8ec0ff */
[----:B------:R-:W-:Y:S01]  /*9540*/  ULDC UR8, c[0x0][0x610] ;  /* 0x0001840000087ab9 */ /* 0x000fe20000000800 */
[----:B------:R-:W-:Y:S01]  /*9550*/  SHF.R.U64 R5, R6, UR7, R5 ;  /* 0x0000000706057c19 */ /* 0x000fe20008001205 */
[----:B------:R-:W-:Y:S01]  /*9560*/  ULDC UR7, c[0x0][0x638] ;  /* 0x00018e0000077ab9 */ /* 0x000fe20000000800 */
[----:B------:R-:W-:-:S03]  /*9570*/  LOP3.LUT R21, R21, UR4, RZ, 0xc0, !PT ;  /* 0x0000000415157c12 */ /* 0x000fc6000f8ec0ff */
[----:B------:R-:W-:Y:S02]  /*9580*/  IMAD.MOV R7, RZ, RZ, -R5 ;  /* 0x000000ffff077224 */ /* 0x000fe400078e0a05 */
[----:B------:R-:W-:Y:S02]  /*9590*/  IMAD R4, R5, UR5, R4 ;  /* 0x0000000505047c24 */ /* 0x000fe4000f8e0204 */
[----:B------:R-:W-:Y:S01]  /*95a0*/  IMAD R20, R7, UR7, R20 ;  /* 0x0000000707147c24 */ /* 0x000fe2000f8e0214 */
[----:B------:R-:W-:Y:S01]  /*95b0*/  ULDC UR7, c[0x0][0x600] ;  /* 0x0001800000077ab9 */ /* 0x000fe20000000800 */
[----:B------:R-:W-:Y:S02]  /*95c0*/  IMAD R15, R4, UR8, R15 ;  /* 0x00000008040f7c24 */ /* 0x000fe4000f8e020f */
[----:B------:R-:W-:Y:S02]  /*95d0*/  IMAD R6, R20, UR7, R21 ;  /* 0x0000000714067c24 */ /* 0x000fe4000f8e0215 */
[----:B------:R-:W-:-:S03]  /*95e0*/  IMAD.MOV.U32 R4, RZ, RZ, 0x1 ;  /* 0x00000001ff047424 */ /* 0x000fc600078e00ff */
[----:B------:R-:W-:Y:S02]  /*95f0*/  SEL R20, R6, R15, !P2 ;  /* 0x0000000f06147207 */ /* 0x000fe40005000000 */
[----:B------:R-:W-:Y:S01]  /*9600*/  SEL R21, R15, R6, !P2 ;  /* 0x000000060f157207 */ /* 0x000fe20005000000 */
[----:B------:R-:W-:-:S07]  /*9610*/  IMAD.MOV.U32 R6, RZ, RZ, R14 ;  /* 0x000000ffff067224 */ /* 0x000fce00078e000e */
.L_x_64:
[----:B------:R-:W-:Y:S05]  /*9620*/  BSYNC B1 ;  /* 0x0000000000017941 */ /* 0x000fea0003800000 */
.L_x_63:
[----:B------:R-:W-:-:S13]  /*9630*/  LOP3.LUT P0, RZ, R4, 0xff, RZ, 0xc0, !PT ;  /* 0x000000ff04ff7812 */ /* 0x000fda000780c0ff */
[----:B------:R-:W-:Y:S05]  /*9640*/  @P0 BRA `(.L_x_67) ;  /* 0xfffffff4000c0947 */ /* 0x000fea000383ffff */
[----:B------:R-:W-:Y:S05]  /*9650*/  BSYNC B0 ;  /* 0x0000000000007941 */ /* 0x000fea0003800000 */
.L_x_56:
[----:B------:R-:W-:-:S03]  /*9660*/  UMOV UR7, 0xffffffff ;  /* 0xffffffff00077882 */ /* 0x000fc60000000000 */
[----:B------:R-:W-:Y:S05]  /*9670*/  BRA.DIV UR7, `(.L_x_68) ;  /* 0x0000000207cc7947 */ /* 0x000fea000b800000 */
[----:B------:R-:W-:-:S13]  /*9680*/  ELECT P6, URZ, PT ;  /* 0x00000000003f782f */ /* 0x000fda00038c0000 */
.L_x_80:
[----:B------:R-:W-:Y:S04]  /*9690*/  BSSY B0, `(.L_x_69) ;  /* 0x0000019000007945 */ /* 0x000fe80003800000 */
[----:B------:R-:W-:Y:S05]  /*96a0*/  @!P6 BRA `(.L_x_70) ;  /* 0x00000000005ce947 */ /* 0x000fea0003800000 */
[----:B------:R-:W-:-:S04]  /*96b0*/  LOP3.LUT R18, R18, 0x2, RZ, 0xfc, !PT ;  /* 0x0000000212127812 */ /* 0x000fc800078efcff */
[----:B------:R-:W-:-:S13]  /*96c0*/  ISETP.NE.AND P0, PT, R18, 0x3, PT ;  /* 0x000000031200780c */ /* 0x000fda0003f05270 */
[----:B------:R-:W-:Y:S05]  /*96d0*/  @!P0 BRA `(.L_x_71) ;  /* 0x0000000000048947 */ /* 0x000fea0003800000 */
[----:B------:R-:W-:Y:S01]  /*96e0*/  BPT.TRAP 0x1 ;  /* 0x000000040000795c */ /* 0x000fe20000300000 */
.L_x_71:
[----:B------:R-:W0:Y:S01]  /*96f0*/  S2R R5, SR_CgaCtaId ;  /* 0x0000000000057919 */ /* 0x000e220000008800 */
[----:B------:R-:W-:Y:S02]  /*9700*/  MOV R0, 0x400 ;  /* 0x0000040000007802 */ /* 0x000fe40000000f00 */
[----:B------:R-:W-:Y:S02]  /*9710*/  SHF.L.U32 R2, R3, 0x1f, RZ ;  /* 0x0000001f03027819 */ /* 0x000fe400000006ff */
[----:B0-----:R-:W-:-:S05]  /*9720*/  LEA R5, R5, R0, 0x18 ;  /* 0x0000000005057211 */ /* 0x001fca00078ec0ff */
[----:B------:R-:W-:-:S04]  /*9730*/  VIADD R5, R5, 0x10 ;  /* 0x0000001005057836 */ /* 0x000fc80000000000 */
[C---:B------:R-:W-:Y:S02]  /*9740*/  IMAD R7, R8.reuse, 0x8, R5 ;  /* 0x0000000808077824 */ /* 0x040fe400078e0205 */
[----:B------:R-:W-:Y:S02]  /*9750*/  VIADD R8, R8, 0x1 ;  /* 0x0000000108087836 */ /* 0x000fe40000000000 */
[----:B------:R-:W0:Y:S03]  /*9760*/  SYNCS.PHASECHK.TRANS64.TRYWAIT P0, [R7+URZ], R2 ;  /* 0x00000002070075a7 */ /* 0x000e26000800017f */
[----:B------:R-:W-:-:S04]  /*9770*/  ISETP.NE.AND P1, PT, R8, 0x2, PT ;  /* 0x000000020800780c */ /* 0x000fc80003f25270 */
[----:B------:R-:W-:Y:S02]  /*9780*/  SEL R0, RZ, 0x1, P1 ;  /* 0x00000001ff007807 */ /* 0x000fe40000800000 */
[----:B------:R-:W-:Y:S02]  /*9790*/  SEL R8, R8, RZ, P1 ;  /* 0x000000ff08087207 */ /* 0x000fe40000800000 */
[----:B------:R-:W-:Y:S01]  /*97a0*/  LOP3.LUT R0, R3, R0, RZ, 0x3c, !PT ;  /* 0x0000000003007212 */ /* 0x000fe200078e3cff */
[----:B0-----:R-:W-:Y:S06]  /*97b0*/  @!P0 BRA `(.L_x_72) ;  /* 0x00000000009c8947 */ /* 0x001fec0003800000 */
.L_x_81:
[----:B------:R-:W-:Y:S01]  /*97c0*/  IMAD R5, R8, 0x8, R5 ;  /* 0x0000000808057824 */ /* 0x000fe200078e0205 */
[----:B------:R-:W-:-:S07]  /*97d0*/  SHF.L.U32 R0, R0, 0x1f, RZ ;  /* 0x0000001f00007819 */ /* 0x000fce00000006ff */
.L_x_73:
[----:B-1----:R1:W2:Y:S02]  /*97e0*/  SYNCS.PHASECHK.TRANS64.TRYWAIT P0, [R5+URZ], R0 ;  /* 0x00000000050075a7 */ /* 0x0022a4000800017f */
[----:B--2---:R-:W-:Y:S05]  /*97f0*/  @!P0 NANOSLEEP.SYNCS 0x989680 ;  /* 0x009896800000895d */ /* 0x004fea0003900000 */
[----:B------:R-:W2:Y:S02]  /*9800*/  @!P0 SYNCS.PHASECHK.TRANS64 P0, [R5+URZ], R0 ;  /* 0x00000000050085a7 */ /* 0x000ea4000800007f */
[----:B--2---:R-:W-:Y:S05]  /*9810*/  @!P0 BRA `(.L_x_73) ;  /* 0xfffffffc00f08947 */ /* 0x004fea000383ffff */
.L_x_70:
[----:B------:R-:W-:Y:S05]  /*9820*/  BSYNC B0 ;  /* 0x0000000000007941 */ /* 0x000fea0003800000 */
.L_x_69:
[----:B------:R-:W-:Y:S05]  /*9830*/  EXIT ;  /* 0x000000000000794d */ /* 0x000fea0003800000 */
.L_x_21:
[----:B-1----:R1:W2:Y:S02]  /*9840*/  SYNCS.PHASECHK.TRANS64.TRYWAIT P1, [R3+URZ], R0 ;  /* 0x00000000030075a7 */ /* 0x0022a4000802017f */
[----:B--2---:R-:W-:Y:S05]  /*9850*/  @!P1 NANOSLEEP.SYNCS 0x989680 ;  /* 0x009896800000995d */ /* 0x004fea0003900000 */
[----:B------:R-:W2:Y:S02]  /*9860*/  @!P1 SYNCS.PHASECHK.TRANS64 P1, [R3+URZ], R0 ;  /* 0x00000000030095a7 */ /* 0x000ea4000802007f */
[----:B--2---:R-:W-:Y:S05]  /*9870*/  @!P1 BRA `(.L_x_21) ;  /* 0xfffffffc00f09947 */ /* 0x004fea000383ffff */
[----:B------:R-:W-:Y:S05]  /*9880*/  BRA `(.L_x_20) ;  /* 0xffffff7c00bc7947 */ /* 0x000fea000383ffff */
.L_x_26:
[----:B-1----:R1:W2:Y:S02]  /*9890*/  SYNCS.PHASECHK.TRANS64.TRYWAIT P1, [R5+URZ], R4 ;  /* 0x00000004050075a7 */ /* 0x0022a4000802017f */
[----:B--2---:R-:W-:Y:S05]  /*98a0*/  @!P1 NANOSLEEP.SYNCS 0x989680 ;  /* 0x009896800000995d */ /* 0x004fea0003900000 */
[----:B------:R-:W2:Y:S02]  /*98b0*/  @!P1 SYNCS.PHASECHK.TRANS64 P1, [R5+URZ], R4 ;  /* 0x00000004050095a7 */ /* 0x000ea4000802007f */
[----:B--2---:R-:W-:Y:S05]  /*98c0*/  @!P1 BRA `(.L_x_26) ;  /* 0xfffffffc00f09947 */ /* 0x004fea000383ffff */
[----:B------:R-:W-:Y:S05]  /*98d0*/  BRA `(.L_x_25) ;  /* 0xffffff8800887947 */ /* 0x000fea000383ffff */
.L_x_57:
[----:B------:R-:W-:Y:S01]  /*98e0*/  BSSY B1, `(.L_x_74) ;  /* 0x0000006000017945 */ /* 0x000fe20003800000 */
[----:B------:R-:W-:-:S07]  /*98f0*/  IMAD.MOV.U32 R15, RZ, RZ, -0x1 ;  /* 0xffffffffff0f7424 */ /* 0x000fce00078e00ff */
[----:B------:R-:W-:Y:S05]  /*9900*/  WARPSYNC.COLLECTIVE R15, `(.L_x_75) ;  /* 0x000000000f0c7348 */ /* 0x000fea0003c00000 */
[----:B------:R-:W-:Y:S02]  /*9910*/  ELECT P6, UR62, PT ;  /* 0x00000000003e782f */ /* 0x000fe400038c0000 */
[----:B------:R-:W-:Y:S01]  /*9920*/  MOV R14, UR62 ;  /* 0x0000003e000e7c02 */ /* 0x000fe20008000f00 */
[----:B------:R-:W-:Y:S10]  /*9930*/  ENDCOLLECTIVE ;  /* 0x000000000000791b */ /* 0x000ff40003800000 */
.L_x_75:
[----:B------:R-:W-:Y:S05]  /*9940*/  BSYNC B1 ;  /* 0x0000000000017941 */ /* 0x000fea0003800000 */
.L_x_74:
[----:B------:R-:W-:Y:S05]  /*9950*/  BRA `(.L_x_76) ;  /* 0xfffffff000547947 */ /* 0x000fea000383ffff */
.L_x_60:
[----:B-1----:R1:W2:Y:S02]  /*9960*/  SYNCS.PHASECHK.TRANS64.TRYWAIT P0, [R23+URZ+0x10], R14 ;  /* 0x0000100e170075a7 */ /* 0x0022a4000800017f */
[----:B--2---:R-:W-:Y:S05]  /*9970*/  @!P0 NANOSLEEP.SYNCS 0x989680 ;  /* 0x009896800000895d */ /* 0x004fea0003900000 */
[----:B------:R-:W2:Y:S02]  /*9980*/  @!P0 SYNCS.PHASECHK.TRANS64 P0, [R23+URZ+0x10], R14 ;  /* 0x0000100e170085a7 */ /* 0x000ea4000800007f */
[----:B--2---:R-:W-:Y:S05]  /*9990*/  @!P0 BRA `(.L_x_60) ;  /* 0xfffffffc00f08947 */ /* 0x004fea000383ffff */
[----:B------:R-:W-:Y:S05]  /*99a0*/  BRA `(.L_x_77) ;  /* 0xfffffff0008c7947 */ /* 0x000fea000383ffff */
.L_x_68:
[----:B------:R-:W-:Y:S01]  /*99b0*/  BSSY B0, `(.L_x_78) ;  /* 0x0000006000007945 */ /* 0x000fe20003800000 */
[----:B------:R-:W-:-:S07]  /*99c0*/  IMAD.MOV.U32 R15, RZ, RZ, -0x1 ;  /* 0xffffffffff0f7424 */ /* 0x000fce00078e00ff */
[----:B------:R-:W-:Y:S05]  /*99d0*/  WARPSYNC.COLLECTIVE R15, `(.L_x_79) ;  /* 0x000000000f0c7348 */ /* 0x000fea0003c00000 */
[----:B------:R-:W-:Y:S02]  /*99e0*/  ELECT P6, UR62, PT ;  /* 0x00000000003e782f */ /* 0x000fe400038c0000 */
[----:B------:R-:W-:Y:S01]  /*99f0*/  MOV R14, UR62 ;  /* 0x0000003e000e7c02 */ /* 0x000fe20008000f00 */
[----:B------:R-:W-:Y:S10]  /*9a00*/  ENDCOLLECTIVE ;  /* 0x000000000000791b */ /* 0x000ff40003800000 */
.L_x_79:
[----:B------:R-:W-:Y:S05]  /*9a10*/  BSYNC B0 ;  /* 0x0000000000007941 */ /* 0x000fea0003800000 */
.L_x_78:
[----:B------:R-:W-:Y:S05]  /*9a20*/  BRA `(.L_x_80) ;  /* 0xfffffffc00187947 */ /* 0x000fea000383ffff */
.L_x_72:
[----:B0-----:R0:W1:Y:S02]  /*9a30*/  SYNCS.PHASECHK.TRANS64.TRYWAIT P0, [R7+URZ], R2 ;  /* 0x00000002070075a7 */ /* 0x001064000800017f */
[----:B-1----:R-:W-:Y:S05]  /*9a40*/  @!P0 NANOSLEEP.SYNCS 0x989680 ;  /* 0x009896800000895d */ /* 0x002fea0003900000 */
[----:B------:R-:W1:Y:S02]  /*9a50*/  @!P0 SYNCS.PHASECHK.TRANS64 P0, [R7+URZ], R2 ;  /* 0x00000002070085a7 */ /* 0x000e64000800007f */
[----:B-1----:R-:W-:Y:S05]  /*9a60*/  @!P0 BRA `(.L_x_72) ;  /* 0xfffffffc00f08947 */ /* 0x002fea000383ffff */
[----:B------:R-:W-:Y:S05]  /*9a70*/  BRA `(.L_x_81) ;  /* 0xfffffffc00507947 */ /* 0x000fea000383ffff */
.L_x_82:
[----:B------:R-:W-:-:S00]  /*9a80*/  BRA `(.L_x_82) ;  /* 0xfffffffc00fc7947 */ /* 0x000fc0000383ffff */
[----:B------:R-:W-:-:S00]  /*9a90*/  NOP ;  /* 0x0000000000007918 */ /* 0x000fc00000000000 */
        /* <DEDUP_REMOVED lines=14> */
.L_x_83:


//--------------------- .nv.global.init           --------------------------
	.section	.nv.global.init,"aw",@progbits
.nv.global.init:
	.type		$str$22,@object
	.size		$str$22,($str$23 - $str$22)
$str$22:
        /*0000*/ 	.byte	0x6b, 0x5f, 0x74, 0x69, 0x6c, 0x65, 0x5f, 0x63, 0x6f, 0x75, 0x6e, 0x74, 0x20, 0x3e, 0x3d, 0x20
        /*0010*/ 	.byte	0x31, 0x00
	.type		$str$23,@object
	.size		$str$23,(__unnamed_1 - $str$23)
$str$23:
        /*0012*/ 	.byte	0x2f, 0x74, 0x6d, 0x70, 0x2f, 0x63, 0x75, 0x74, 0x6c, 0x61, 0x73, 0x73, 0x5f, 0x73, 0x77, 0x65
        /*0022*/ 	.byte	0x65, 0x70, 0x5f, 0x73, 0x72, 0x63, 0x2f, 0x69, 0x6e, 0x63, 0x6c, 0x75, 0x64, 0x65, 0x2f, 0x63
        /*0032*/ 	.byte	0x75, 0x74, 0x6c, 0x61, 0x73, 0x73, 0x2f, 0x67, 0x65, 0x6d, 0x6d, 0x2f, 0x63, 0x6f, 0x6c, 0x6c
        /*0042*/ 	.byte	0x65, 0x63, 0x74, 0x69, 0x76, 0x65, 0x2f, 0x73, 0x6d, 0x39, 0x30, 0x5f, 0x6d, 0x6d, 0x61, 0x5f
        /*0052*/ 	.byte	0x74, 0x6d, 0x61, 0x5f, 0x67, 0x6d, 0x6d, 0x61, 0x5f, 0x73, 0x73, 0x5f, 0x77, 0x61, 0x72, 0x70
        /*0062*/ 	.byte	0x73, 0x70, 0x65, 0x63, 0x69, 0x61, 0x6c, 0x69, 0x7a, 0x65, 0x64, 0x2e, 0x68, 0x70, 0x70, 0x00
	.type		__unnamed_1,@object
	.size		__unnamed_1,(.L_0 - __unnamed_1)
__unnamed_1:
        /*0072*/ 	.byte	0x76, 0x6f, 0x69, 0x64, 0x20, 0x63, 0x75, 0x74, 0x6c, 0x61, 0x73, 0x73, 0x3a, 0x3a, 0x67, 0x65
        /* <DEDUP_REMOVED lines=172> */
        /*0b42*/ 	.byte	0x3a, 0x3a, 0x69, 0x64, 0x65, 0x6e, 0x74, 0x69, 0x74, 0x79, 0x5d, 0x00
.L_0:


//--------------------- .nv.shared._ZN7cutlass13device_kernelINS_4gemm6kernel13GemmUniversalIN4cute5tupleIJiiiiEEENS1_10collective13CollectiveMmaINS1_34MainloopSm90TmaGmmaWarpSpecializedILi2ENS5_IJNS4_1CILi2EEENSA_ILi1EEESC_EEENS1_35KernelTmaWarpSpecializedCooperativeEEENS5_IJNSA_ILi384EEENSA_ILi64EEENSA_ILi256EEEEEEaNS5_IJlSC_lEEEaSK_NS4_8TiledMMAINS4_8MMA_AtomIJNS4_4SM904GMMA26MMA_64x64x32_S32S8S8_SS_TNEEEENS4_6LayoutISD_NS5_IJSC_NSA_ILi0EEESS_EEEEENS5_IJNS4_10UnderscoreESV_SV_EEEEENS4_13SM90_TMA_LOADENS4_14ComposedLayoutINS4_7SwizzleILi3ELi4ELi3EEENS4_18smem_ptr_flag_bitsILi8EEENSR_INS5_IJNSA_ILi8EEENSA_ILi128EEEEEENS5_IJS15_SC_EEEEEEEvNS4_8identityENS4_23SM90_TMA_LOAD_MULTICASTES19_vS1A_EENS_8epilogue10collective6detail29Sm90TmaWarpSpecializedAdapterINS1E_15DefaultEpilogueIaSK_SK_NS1D_6thread17LinearCombinationIaLi1EiiLNS1I_9ScaleType4KindE0ELNS_15FloatRoundStyleE2EaEENS1_15EpilogueDefaultEEEEEvvEEEEvNT_6ParamsE --------------------------
	.section	.nv.shared._ZN7cutlass13device_kernelINS_4gemm6kernel13GemmUniversalIN4cute5tupleIJiiiiEEENS1_10collective13CollectiveMmaINS1_34MainloopSm90TmaGmmaWarpSpecializedILi2ENS5_IJNS4_1CILi2EEENSA_ILi1EEESC_EEENS1_35KernelTmaWarpSpecializedCooperativeEEENS5_IJNSA_ILi384EEENSA_ILi64EEENSA_ILi256EEEEEEaNS5_IJlSC_lEEEaSK_NS4_8TiledMMAINS4_8MMA_AtomIJNS4_4SM904GMMA26MMA_64x64x32_S32S8S8_SS_TNEEEENS4_6LayoutISD_NS5_IJSC_NSA_ILi0EEESS_EEEEENS5_IJNS4_10UnderscoreESV_SV_EEEEENS4_13SM90_TMA_LOADENS4_14ComposedLayoutINS4_7SwizzleILi3ELi4ELi3EEENS4_18smem_ptr_flag_bitsILi8EEENSR_INS5_IJNSA_ILi8EEENSA_ILi128EEEEEENS5_IJS15_SC_EEEEEEEvNS4_8identityENS4_23SM90_TMA_LOAD_MULTICASTES19_vS1A_EENS_8epilogue10collective6detail29Sm90TmaWarpSpecializedAdapterINS1E_15DefaultEpilogueIaSK_SK_NS1D_6thread17LinearCombinationIaLi1EiiLNS1I_9ScaleType4KindE0ELNS_15FloatRoundStyleE2EaEENS1_15EpilogueDefaultEEEEEvvEEEEvNT_6ParamsE,"aw",@nobits
	.sectionflags	@""
	.align	16
	.zero		1024


//--------------------- .nv.shared.reserved.0     --------------------------
	.section	.nv.shared.reserved.0,"aw",@nobits
	.weak		__nv_reservedSMEM_offset_0_alias
	.size		__nv_reservedSMEM_offset_0_alias, 0, 0
	.other		__nv_reservedSMEM_offset_0_alias,@"STO_CUDA_RESERVED_SHARED STV_DEFAULT"
__nv_reservedSMEM_offset_0_alias:
	.zero		0


//--------------------- .nv.global                --------------------------
	.section	.nv.global,"aw",@nobits
.nv.global:
	.type		_ZN40_INTERNAL_7ea39174_4_k_cu_a1c5ff7b_116964cute1_E,@object
	.size		_ZN40_INTERNAL_7ea39174_4_k_cu_a1c5ff7b_116964cute1_E,(_ZN40_INTERNAL_7ea39174_4_k_cu_a1c5ff7b_116964cuda3std3__45__cpo6cbeginE - _ZN40_INTERNAL_7ea39174_4_k_cu_a1c5ff7b_116964cute1_E)
_ZN40_INTERNAL_7ea39174_4_k_cu_a1c5ff7b_116964cute1_E:
	.zero		1
	.type		_ZN40_INTERNAL_7ea39174_4_k_cu_a1c5ff7b_116964cuda3std3__45__cpo6cbeginE,@object
	.size		_ZN40_INTERNAL_7ea39174_4_k_cu_a1c5ff7b_116964cuda3std3__45__cpo6cbeginE,(_ZN40_INTERNAL_7ea39174_4_k_cu_a1c5ff7b_116964cuda3std3__48in_placeE - _ZN40_INTERNAL_7ea39174_4_k_cu_a1c5ff7b_116964cuda3std3__45__cpo6cbeginE)
_ZN40_INTERNAL_7ea39174_4_k_cu_a1c5ff7b_116964cuda3std3__45__cpo6cbeginE:
	.zero		1
	.type		_ZN40_INTERNAL_7ea39174_4_k_cu_a1c5ff7b_116964cuda3std3__48in_placeE,@object
	.size		_ZN40_INTERNAL_7ea39174_4_k_cu_a1c5ff7b_116964cuda3std3__48in_placeE,(_ZN40_INTERNAL_7ea39174_4_k_cu_a1c5ff7b_116964cuda3std6ranges3__45__cpo9iter_moveE - _ZN40_INTERNAL_7ea39174_4_k_cu_a1c5ff7b_116964cuda3std3__48in_placeE)
_ZN40_INTERNAL_7ea39174_4_k_cu_a1c5ff7b_116964cuda3std3__48in_placeE:
	.zero		1
	.type		_ZN40_INTERNAL_7ea39174_4_k_cu_a1c5ff7b_116964cuda3std6ranges3__45__cpo9iter_moveE,@object
	.size		_ZN40_INTERNAL_7ea39174_4_k_cu_a1c5ff7b_116964cuda3std6ranges3__45__cpo9iter_moveE,(_ZN40_INTERNAL_7ea39174_4_k_cu_a1c5ff7b_116964cuda3std3__45__cpo5beginE - _ZN40_INTERNAL_7ea39174_4_k_cu_a1c5ff7b_116964cuda3std6ranges3__45__cpo9iter_moveE)
_ZN40_INTERNAL_7ea39174_4_k_cu_a1c5ff7b_116964cuda3std6ranges3__45__cpo9iter_moveE:
	.zero		1
	.type		_ZN40_INTERNAL_7ea39174_4_k_cu_a1c5ff7b_116964cuda3std3__45__cpo5beginE,@object
	.size		_ZN40_INTERNAL_7ea39174_4_k_cu_a1c5ff7b_116964cuda3std3__45__cpo5beginE,(_ZN40_INTERNAL_7ea39174_4_k_cu_a1c5ff7b_116964cuda3std3__442_GLOBAL__N__7ea39174_4_k_cu_a1c5ff7b_116966ignoreE - _ZN40_INTERNAL_7ea39174_4_k_cu_a1c5ff7b_116964cuda3std3__45__cpo5beginE)
_ZN40_INTERNAL_7ea39174_4_k_cu_a1c5ff7b_116964cuda3std3__45__cpo5beginE:
	.zero		1
	.type		_ZN40_INTERNAL_7ea39174_4_k_cu_a1c5ff7b_116964cuda3std3__442_GLOBAL__N__7ea39174_4_k_cu_a1c5ff7b_116966ignoreE,@object
	.size		_ZN40_INTERNAL_7ea39174_4_k_cu_a1c5ff7b_116964cuda3std3__442_GLOBAL__N__7ea39174_4_k_cu_a1c5ff7b_116966ignoreE,(_ZN40_INTERNAL_7ea39174_4_k_cu_a1c5ff7b_116964cute7productE - _ZN40_INTERNAL_7ea39174_4_k_cu_a1c5ff7b_116964cuda3std3__442_GLOBAL__N__7ea39174_4_k_cu_a1c5ff7b_116966ignoreE)
_ZN40_INTERNAL_7ea39174_4_k_cu_a1c5ff7b_116964cuda3std3__442_GLOBAL__N__7ea39174_4_k_cu_a1c5ff7b_116966ignoreE:
	.zero		1
	.type		_ZN40_INTERNAL_7ea39174_4_k_cu_a1c5ff7b_116964cute7productE,@object
	.size		_ZN40_INTERNAL_7ea39174_4_k_cu_a1c5ff7b_116964cute7productE,(_ZN40_INTERNAL_7ea39174_4_k_cu_a1c5ff7b_116964cuda3std3__45__cpo3endE - _ZN40_INTERNAL_7ea39174_4_k_cu_a1c5ff7b_116964cute7productE)
_ZN40_INTERNAL_7ea39174_4_k_cu_a1c5ff7b_116964cute7productE:
	.zero		1
	.type		_ZN40_INTERNAL_7ea39174_4_k_cu_a1c5ff7b_116964cuda3std3__45__cpo3endE,@object
	.size		_ZN40_INTERNAL_7ea39174_4_k_cu_a1c5ff7b_116964cuda3std3__45__cpo3endE,(_ZN40_INTERNAL_7ea39174_4_k_cu_a1c5ff7b_116964cuda3std3__419piecewise_constructE - _ZN40_INTERNAL_7ea39174_4_k_cu_a1c5ff7b_116964cuda3std3__45__cpo3endE)
_ZN40_INTERNAL_7ea39174_4_k_cu_a1c5ff7b_116964cuda3std3__45__cpo3endE:
	.zero		1
	.type		_ZN40_INTERNAL_7ea39174_4_k_cu_a1c5ff7b_116964cuda3std3__419piecewise_constructE,@object
	.size		_ZN40_INTERNAL_7ea39174_4_k_cu_a1c5ff7b_116964cuda3std3__419piecewise_constructE,(_ZN40_INTERNAL_7ea39174_4_k_cu_a1c5ff7b_116964cuda3std3__45__cpo4cendE - _ZN40_INTERNAL_7ea39174_4_k_cu_a1c5ff7b_116964cuda3std3__419piecewise_constructE)
_ZN40_INTERNAL_7ea39174_4_k_cu_a1c5ff7b_116964cuda3std3__419piecewise_constructE:
	.zero		1
	.type		_ZN40_INTERNAL_7ea39174_4_k_cu_a1c5ff7b_116964cuda3std3__45__cpo4cendE,@object
	.size		_ZN40_INTERNAL_7ea39174_4_k_cu_a1c5ff7b_116964cuda3std3__45__cpo4cendE,(_ZN40_INTERNAL_7ea39174_4_k_cu_a1c5ff7b_116964cuda3std6ranges3__45__cpo4swapE - _ZN40_INTERNAL_7ea39174_4_k_cu_a1c5ff7b_116964cuda3std3__45__cpo4cendE)
_ZN40_INTERNAL_7ea39174_4_k_cu_a1c5ff7b_116964cuda3std3__45__cpo4cendE:
	.zero		1
	.type		_ZN40_INTERNAL_7ea39174_4_k_cu_a1c5ff7b_116964cuda3std6ranges3__45__cpo4swapE,@object
	.size		_ZN40_INTERNAL_7ea39174_4_k_cu_a1c5ff7b_116964cuda3std6ranges3__45__cpo4swapE,(.L_8 - _ZN40_INTERNAL_7ea39174_4_k_cu_a1c5ff7b_116964cuda3std6ranges3__45__cpo4swapE)
_ZN40_INTERNAL_7ea39174_4_k_cu_a1c5ff7b_116964cuda3std6ranges3__45__cpo4swapE:
	.zero		1
.L_8:


//--------------------- .nv.constant0._ZN7cutlass13device_kernelINS_4gemm6kernel13GemmUniversalIN4cute5tupleIJiiiiEEENS1_10collective13CollectiveMmaINS1_34MainloopSm90TmaGmmaWarpSpecializedILi2ENS5_IJNS4_1CILi2EEENSA_ILi1EEESC_EEENS1_35KernelTmaWarpSpecializedCooperativeEEENS5_IJNSA_ILi384EEENSA_ILi64EEENSA_ILi256EEEEEEaNS5_IJlSC_lEEEaSK_NS4_8TiledMMAINS4_8MMA_AtomIJNS4_4SM904GMMA26MMA_64x64x32_S32S8S8_SS_TNEEEENS4_6LayoutISD_NS5_IJSC_NSA_ILi0EEESS_EEEEENS5_IJNS4_10UnderscoreESV_SV_EEEEENS4_13SM90_TMA_LOADENS4_14ComposedLayoutINS4_7SwizzleILi3ELi4ELi3EEENS4_18smem_ptr_flag_bitsILi8EEENSR_INS5_IJNSA_ILi8EEENSA_ILi128EEEEEENS5_IJS15_SC_EEEEEEEvNS4_8identityENS4_23SM90_TMA_LOAD_MULTICASTES19_vS1A_EENS_8epilogue10collective6detail29Sm90TmaWarpSpecializedAdapterINS1E_15DefaultEpilogueIaSK_SK_NS1D_6thread17LinearCombinationIaLi1EiiLNS1I_9ScaleType4KindE0ELNS_15FloatRoundStyleE2EaEENS1_15EpilogueDefaultEEEEEvvEEEEvNT_6ParamsE --------------------------
	.section	.nv.constant0._ZN7cutlass13device_kernelINS_4gemm6kernel13GemmUniversalIN4cute5tupleIJiiiiEEENS1_10collective13CollectiveMmaINS1_34MainloopSm90TmaGmmaWarpSpecializedILi2ENS5_IJNS4_1CILi2EEENSA_ILi1EEESC_EEENS1_35KernelTmaWarpSpecializedCooperativeEEENS5_IJNSA_ILi384EEENSA_ILi64EEENSA_ILi256EEEEEEaNS5_IJlSC_lEEEaSK_NS4_8TiledMMAINS4_8MMA_AtomIJNS4_4SM904GMMA26MMA_64x64x32_S32S8S8_SS_TNEEEENS4_6LayoutISD_NS5_IJSC_NSA_ILi0EEESS_EEEEENS5_IJNS4_10UnderscoreESV_SV_EEEEENS4_13SM90_TMA_LOADENS4_14ComposedLayoutINS4_7SwizzleILi3ELi4ELi3EEENS4_18smem_ptr_flag_bitsILi8EEENSR_INS5_IJNSA_ILi8EEENSA_ILi128EEEEEENS5_IJS15_SC_EEEEEEEvNS4_8identityENS4_23SM90_TMA_LOAD_MULTICASTES19_vS1A_EENS_8epilogue10collective6detail29Sm90TmaWarpSpecializedAdapterINS1E_15DefaultEpilogueIaSK_SK_NS1D_6thread17LinearCombinationIaLi1EiiLNS1I_9ScaleType4KindE0ELNS_15FloatRoundStyleE2EaEENS1_15EpilogueDefaultEEEEEvvEEEEvNT_6ParamsE,"a",@progbits
	.sectionflags	@""
	.align	4
.nv.constant0._ZN7cutlass13device_kernelINS_4gemm6kernel13GemmUniversalIN4cute5tupleIJiiiiEEENS1_10collective13CollectiveMmaINS1_34MainloopSm90TmaGmmaWarpSpecializedILi2ENS5_IJNS4_1CILi2EEENSA_ILi1EEESC_EEENS1_35KernelTmaWarpSpecializedCooperativeEEENS5_IJNSA_ILi384EEENSA_ILi64EEENSA_ILi256EEEEEEaNS5_IJlSC_lEEEaSK_NS4_8TiledMMAINS4_8MMA_AtomIJNS4_4SM904GMMA26MMA_64x64x32_S32S8S8_SS_TNEEEENS4_6LayoutISD_NS5_IJSC_NSA_ILi0EEESS_EEEEENS5_IJNS4_10UnderscoreESV_SV_EEEEENS4_13SM90_TMA_LOADENS4_14ComposedLayoutINS4_7SwizzleILi3ELi4ELi3EEENS4_18smem_ptr_flag_bitsILi8EEENSR_INS5_IJNSA_ILi8EEENSA_ILi128EEEEEENS5_IJS15_SC_EEEEEEEvNS4_8identityENS4_23SM90_TMA_LOAD_MULTICASTES19_vS1A_EENS_8epilogue10collective6detail29Sm90TmaWarpSpecializedAdapterINS1E_15DefaultEpilogueIaSK_SK_NS1D_6thread17LinearCombinationIaLi1EiiLNS1I_9ScaleType4KindE0ELNS_15FloatRoundStyleE2EaEENS1_15EpilogueDefaultEEEEEvvEEEEvNT_6ParamsE:
	.zero		1664


//--------------------- SYMBOLS --------------------------

	.type		.nv.reservedSmem.offset0,@object
	.size		.nv.reservedSmem.offset0,0x4
	.type		__assertfail,@function
